	.target	sm_90a

	.elftype	@"ET_EXEC"


//--------------------- .note.nv.tkinfo           --------------------------
	.section	.note.nv.tkinfo,"",@"SHT_NOTE"
	.sectionflags	@"SHF_NOTE_NV_TKINFO"
	.tkinfo
        /*0018*/ 	.word	0x00000002
        /*0030*/ 	.string	""
        /*0030*/ 	.string	"ptxas"
        /*0030*/ 	.string	"Cuda compilation tools, release 13.0, V13.0.88"
        /*0030*/ 	.string	"Build cuda_13.0.r13.0/compiler.36424714_0"
        /*0030*/ 	.string	"-arch sm_90a -m 64 "



//--------------------- .note.nv.cuinfo           --------------------------
	.section	.note.nv.cuinfo,"",@"SHT_NOTE"
	.sectionflags	@"SHF_NOTE_NV_CUINFO"
        /*0018*/ 	.short	0x0002
        /*001a*/ 	.short	0x005a
        /*001c*/ 	.short	0x0082
	.zero		2


//--------------------- .nv.info                  --------------------------
	.section	.nv.info,"",@"SHT_CUDA_INFO"
	.align	4


	//----- nvinfo : EIATTR_REGCOUNT
	.align		4
        /*0000*/ 	.byte	0x04, 0x2f
        /*0002*/ 	.short	(.L_15 - .L_14)
	.align		4
.L_14:
        /*0004*/ 	.word	index@(_ZN7cutlass13device_kernelINS_4gemm6kernel13GemmUniversalIN4cute5tupleIJiiiiEEENS1_10collective13CollectiveMmaINS1_34MainloopSm90TmaGmmaWarpSpecializedILi5ENS5_IJNS4_1CILi1EEESB_SB_EEENS1_32KernelTmaWarpSpecializedPingpongEEENS5_IJNSA_ILi64EEENSA_ILi256EEESF_EEEaNS5_IJlSB_lEEEaSI_NS4_8TiledMMAINS4_8MMA_AtomIJNS4_4SM904GMMA27MMA_64x256x32_S32S8S8_SS_TNEEEENS4_6LayoutISC_NS5_IJNSA_ILi0EEESQ_SQ_EEEEENS5_IJNS4_10UnderscoreEST_ST_EEEEENS4_13SM90_TMA_LOADENS4_14ComposedLayoutINS4_7SwizzleILi2ELi4ELi3EEENS4_18smem_ptr_flag_bitsILi8EEENSP_INS5_IJNSA_ILi8EEESF_EEENS5_IJSF_SB_EEEEEEEvNS4_8identityESW_S16_vS17_EENS_8epilogue10collective6detail29Sm90TmaWarpSpecializedAdapterINS1A_15DefaultEpilogueIaSI_SI_NS19_6thread17LinearCombinationIaLi1EiiLNS1E_9ScaleType4KindE0ELNS_15FloatRoundStyleE2EaEENS1_15EpilogueDefaultEEEEEvvEEEEvNT_6ParamsE)
        /*0008*/ 	.word	0x000000a8


	//----- nvinfo : EIATTR_FRAME_SIZE
	.align		4
.L_15:
        /*000c*/ 	.byte	0x04, 0x11
        /*000e*/ 	.short	(.L_17 - .L_16)
	.align		4
.L_16:
        /*0010*/ 	.word	index@(_ZN7cutlass13device_kernelINS_4gemm6kernel13GemmUniversalIN4cute5tupleIJiiiiEEENS1_10collective13CollectiveMmaINS1_34MainloopSm90TmaGmmaWarpSpecializedILi5ENS5_IJNS4_1CILi1EEESB_SB_EEENS1_32KernelTmaWarpSpecializedPingpongEEENS5_IJNSA_ILi64EEENSA_ILi256EEESF_EEEaNS5_IJlSB_lEEEaSI_NS4_8TiledMMAINS4_8MMA_AtomIJNS4_4SM904GMMA27MMA_64x256x32_S32S8S8_SS_TNEEEENS4_6LayoutISC_NS5_IJNSA_ILi0EEESQ_SQ_EEEEENS5_IJNS4_10UnderscoreEST_ST_EEEEENS4_13SM90_TMA_LOADENS4_14ComposedLayoutINS4_7SwizzleILi2ELi4ELi3EEENS4_18smem_ptr_flag_bitsILi8EEENSP_INS5_IJNSA_ILi8EEESF_EEENS5_IJSF_SB_EEEEEEEvNS4_8identityESW_S16_vS17_EENS_8epilogue10collective6detail29Sm90TmaWarpSpecializedAdapterINS1A_15DefaultEpilogueIaSI_SI_NS19_6thread17LinearCombinationIaLi1EiiLNS1E_9ScaleType4KindE0ELNS_15FloatRoundStyleE2EaEENS1_15EpilogueDefaultEEEEEvvEEEEvNT_6ParamsE)
        /*0014*/ 	.word	0x00000008


	//----- nvinfo : EIATTR_MIN_STACK_SIZE
	.align		4
.L_17:
        /*0018*/ 	.byte	0x04, 0x12
        /*001a*/ 	.short	(.L_19 - .L_18)
	.align		4
.L_18:
        /*001c*/ 	.word	index@(_ZN7cutlass13device_kernelINS_4gemm6kernel13GemmUniversalIN4cute5tupleIJiiiiEEENS1_10collective13CollectiveMmaINS1_34MainloopSm90TmaGmmaWarpSpecializedILi5ENS5_IJNS4_1CILi1EEESB_SB_EEENS1_32KernelTmaWarpSpecializedPingpongEEENS5_IJNSA_ILi64EEENSA_ILi256EEESF_EEEaNS5_IJlSB_lEEEaSI_NS4_8TiledMMAINS4_8MMA_AtomIJNS4_4SM904GMMA27MMA_64x256x32_S32S8S8_SS_TNEEEENS4_6LayoutISC_NS5_IJNSA_ILi0EEESQ_SQ_EEEEENS5_IJNS4_10UnderscoreEST_ST_EEEEENS4_13SM90_TMA_LOADENS4_14ComposedLayoutINS4_7SwizzleILi2ELi4ELi3EEENS4_18smem_ptr_flag_bitsILi8EEENSP_INS5_IJNSA_ILi8EEESF_EEENS5_IJSF_SB_EEEEEEEvNS4_8identityESW_S16_vS17_EENS_8epilogue10collective6detail29Sm90TmaWarpSpecializedAdapterINS1A_15DefaultEpilogueIaSI_SI_NS19_6thread17LinearCombinationIaLi1EiiLNS1E_9ScaleType4KindE0ELNS_15FloatRoundStyleE2EaEENS1_15EpilogueDefaultEEEEEvvEEEEvNT_6ParamsE)
        /*0020*/ 	.word	0x00000008
.L_19:


//--------------------- .nv.compat                --------------------------
	.section	.nv.compat,"",@"SHT_CUDA_COMPAT_INFO"
	.align	4
        /*0000*/ 	.byte	0x02, 0x09, 0x01, 0x00, 0x02, 0x02, 0x04, 0x00, 0x02, 0x05, 0x05, 0x00, 0x03, 0x07, 0x01, 0x01
        /*0010*/ 	.byte	0x02, 0x03, 0x01, 0x00, 0x02, 0x06, 0x01, 0x00, 0x04, 0x0b, 0x08, 0x00, 0x00, 0x00, 0x00, 0x00
        /*0020*/ 	.byte	0x00, 0x00, 0x00, 0x00


//--------------------- .nv.info._ZN7cutlass13device_kernelINS_4gemm6kernel13GemmUniversalIN4cute5tupleIJiiiiEEENS1_10collective13CollectiveMmaINS1_34MainloopSm90TmaGmmaWarpSpecializedILi5ENS5_IJNS4_1CILi1EEESB_SB_EEENS1_32KernelTmaWarpSpecializedPingpongEEENS5_IJNSA_ILi64EEENSA_ILi256EEESF_EEEaNS5_IJlSB_lEEEaSI_NS4_8TiledMMAINS4_8MMA_AtomIJNS4_4SM904GMMA27MMA_64x256x32_S32S8S8_SS_TNEEEENS4_6LayoutISC_NS5_IJNSA_ILi0EEESQ_SQ_EEEEENS5_IJNS4_10UnderscoreEST_ST_EEEEENS4_13SM90_TMA_LOADENS4_14ComposedLayoutINS4_7SwizzleILi2ELi4ELi3EEENS4_18smem_ptr_flag_bitsILi8EEENSP_INS5_IJNSA_ILi8EEESF_EEENS5_IJSF_SB_EEEEEEEvNS4_8identityESW_S16_vS17_EENS_8epilogue10collective6detail29Sm90TmaWarpSpecializedAdapterINS1A_15DefaultEpilogueIaSI_SI_NS19_6thread17LinearCombinationIaLi1EiiLNS1E_9ScaleType4KindE0ELNS_15FloatRoundStyleE2EaEENS1_15EpilogueDefaultEEEEEvvEEEEvNT_6ParamsE --------------------------
	.section	.nv.info._ZN7cutlass13device_kernelINS_4gemm6kernel13GemmUniversalIN4cute5tupleIJiiiiEEENS1_10collective13CollectiveMmaINS1_34MainloopSm90TmaGmmaWarpSpecializedILi5ENS5_IJNS4_1CILi1EEESB_SB_EEENS1_32KernelTmaWarpSpecializedPingpongEEENS5_IJNSA_ILi64EEENSA_ILi256EEESF_EEEaNS5_IJlSB_lEEEaSI_NS4_8TiledMMAINS4_8MMA_AtomIJNS4_4SM904GMMA27MMA_64x256x32_S32S8S8_SS_TNEEEENS4_6LayoutISC_NS5_IJNSA_ILi0EEESQ_SQ_EEEEENS5_IJNS4_10UnderscoreEST_ST_EEEEENS4_13SM90_TMA_LOADENS4_14ComposedLayoutINS4_7SwizzleILi2ELi4ELi3EEENS4_18smem_ptr_flag_bitsILi8EEENSP_INS5_IJNSA_ILi8EEESF_EEENS5_IJSF_SB_EEEEEEEvNS4_8identityESW_S16_vS17_EENS_8epilogue10collective6detail29Sm90TmaWarpSpecializedAdapterINS1A_15DefaultEpilogueIaSI_SI_NS19_6thread17LinearCombinationIaLi1EiiLNS1E_9ScaleType4KindE0ELNS_15FloatRoundStyleE2EaEENS1_15EpilogueDefaultEEEEEvvEEEEvNT_6ParamsE,"",@"SHT_CUDA_INFO"
	.sectionflags	@""
	.align	4


	//----- nvinfo : EIATTR_CUDA_API_VERSION
	.align		4
        /*0000*/ 	.byte	0x04, 0x37
        /*0002*/ 	.short	(.L_21 - .L_20)
.L_20:
        /*0004*/ 	.word	0x00000082


	//----- nvinfo : EIATTR_KPARAM_INFO
	.align		4
.L_21:
        /*0008*/ 	.byte	0x04, 0x17
        /*000a*/ 	.short	(.L_23 - .L_22)
.L_22:
        /*000c*/ 	.word	0x00000000
        /*0010*/ 	.short	0x0000
        /*0012*/ 	.short	0x0070
        /*0014*/ 	.byte	0x00, 0xf0, 0x01, 0x10


	//----- nvinfo : EIATTR_SPARSE_MMA_MASK
	.align		4
.L_23:
        /*0018*/ 	.byte	0x03, 0x50
        /*001a*/ 	.short	0x0000


	//----- nvinfo : EIATTR_MAXREG_COUNT
	.align		4
        /*001c*/ 	.byte	0x03, 0x1b
        /*001e*/ 	.short	0x00a8


	//----- nvinfo : EIATTR_NUM_BARRIERS
	.align		4
        /*0020*/ 	.byte	0x02, 0x4c
        /*0022*/ 	.byte	0x01
	.zero		1


	//----- nvinfo : EIATTR_EXTERNS
	.align		4
        /*0024*/ 	.byte	0x04, 0x0f
        /*0026*/ 	.short	(.L_25 - .L_24)


	//   ....[0]....
	.align		4
.L_24:
        /*0028*/ 	.word	index@(__assertfail)


	//----- nvinfo : EIATTR_ANNOTATIONS
	.align		4
.L_25:
        /*002c*/ 	.byte	0x04, 0x55
        /*002e*/ 	.short	(.L_27 - .L_26)


	//   ....[0]....
.L_26:
        /*0030*/ 	.word	0x00000001
        /*0034*/ 	.byte	0xf0, 0x0a, 0x00, 0x00, 0x01, 0x00, 0x00, 0x00, 0x10, 0x81, 0x00, 0x00, 0x01, 0x00, 0x00, 0x00
        /*0044*/ 	.byte	0x20, 0x8d, 0x00, 0x00


	//----- nvinfo : EIATTR_MERCURY_ISA_VERSION
	.align		4
.L_27:
        /*0048*/ 	.byte	0x03, 0x5f
        /*004a*/ 	.short	0x0101


	//----- nvinfo : EIATTR_INT_WARP_WIDE_INSTR_OFFSETS
	.align		4
        /*004c*/ 	.byte	0x04, 0x31
        /*004e*/ 	.short	(.L_29 - .L_28)


	//   ....[0]....
.L_28:
        /*0050*/ 	.word	0x00000400


	//   ....[1]....
        /*0054*/ 	.word	0x00000420


	//   ....[2]....
        /*0058*/ 	.word	0x000004a0


	//   ....[3]....
        /*005c*/ 	.word	0x000004b0


	//   ....[4]....
        /*0060*/ 	.word	0x000004c0


	//   ....[5]....
        /*0064*/ 	.word	0x000004e0


	//   ....[6]....
        /*0068*/ 	.word	0x00000570


	//   ....[7]....
        /*006c*/ 	.word	0x00000590


	//----- nvinfo : EIATTR_COOP_GROUP_MASK_REGIDS
	.align		4
.L_29:
        /*0070*/ 	.byte	0x04, 0x29
        /*0072*/ 	.short	(.L_31 - .L_30)


	//   ....[0]....
.L_30:
        /*0074*/ 	.word	0xffffffff


	//   ....[1]....
        /*0078*/ 	.word	0xffffffff


	//   ....[2]....
        /*007c*/ 	.word	0xffffffff


	//   ....[3]....
        /*0080*/ 	.word	0xffffffff


	//   ....[4]....
        /*0084*/ 	.word	0xffffffff


	//   ....[5]....
        /*0088*/ 	.word	0xffffffff


	//----- nvinfo : EIATTR_COOP_GROUP_INSTR_OFFSETS
	.align		4
.L_31:
        /*008c*/ 	.byte	0x04, 0x28
        /*008e*/ 	.short	(.L_33 - .L_32)


	//   ....[0]....
.L_32:
        /*0090*/ 	.word	0x00000070


	//   ....[1]....
        /*0094*/ 	.word	0x00000080


	//   ....[2]....
        /*0098*/ 	.word	0x00000140


	//   ....[3]....
        /*009c*/ 	.word	0x000002f0


	//   ....[4]....
        /*00a0*/ 	.word	0x00000330


	//   ....[5]....
        /*00a4*/ 	.word	0x00000380


	//----- nvinfo : EIATTR_REG_RECONFIG
	.align		4
.L_33:
        /*00a8*/ 	.byte	0x01, 0x54
	.zero		2


	//----- nvinfo : EIATTR_SYSCALL_OFFSETS
	.align		4
        /*00ac*/ 	.byte	0x04, 0x46
        /*00ae*/ 	.short	(.L_35 - .L_34)


	//   ....[0]....
.L_34:
        /*00b0*/ 	.word	0x00001590


	//----- nvinfo : EIATTR_MBARRIER_INSTR_OFFSETS
	.align		4
.L_35:
        /*00b4*/ 	.byte	0x04, 0x39
        /*00b6*/ 	.short	(.L_37 - .L_36)


	//   ....[0]....
.L_36:
        /*00b8*/ 	.word	0x00000240
        /*00bc*/ 	.word	0x000000ff
        /*00c0*/ 	.word	0x00000000
        /*00c4*/ 	.short	0x0100
        /*00c6*/ 	.byte	0x08
	.zero		1


	//   ....[1]....
        /*00c8*/ 	.word	0x00000250
        /*00cc*/ 	.word	0x000000ff
        /*00d0*/ 	.word	0x00000028
        /*00d4*/ 	.short	0x0100
        /*00d6*/ 	.byte	0x08
	.zero		1


	//   ....[2]....
        /*00d8*/ 	.word	0x00000260
        /*00dc*/ 	.word	0x000000ff
        /*00e0*/ 	.word	0x00000008
        /*00e4*/ 	.short	0x0100
        /*00e6*/ 	.byte	0x08
	.zero		1


	//   ....[3]....
        /*00e8*/ 	.word	0x00000270
        /*00ec*/ 	.word	0x000000ff
        /*00f0*/ 	.word	0x00000030
        /*00f4*/ 	.short	0x0100
        /*00f6*/ 	.byte	0x08
	.zero		1


	//   ....[4]....
        /*00f8*/ 	.word	0x00000280
        /*00fc*/ 	.word	0x000000ff
        /*0100*/ 	.word	0x00000010
        /*0104*/ 	.short	0x0100
        /*0106*/ 	.byte	0x08
	.zero		1


	//   ....[5]....
        /*0108*/ 	.word	0x00000290
        /*010c*/ 	.word	0x000000ff
        /*0110*/ 	.word	0x00000038
        /*0114*/ 	.short	0x0100
        /*0116*/ 	.byte	0x08
	.zero		1


	//   ....[6]....
        /*0118*/ 	.word	0x000002a0
        /*011c*/ 	.word	0x000000ff
        /*0120*/ 	.word	0x00000018
        /*0124*/ 	.short	0x0100
        /*0126*/ 	.byte	0x08
	.zero		1


	//   ....[7]....
        /*0128*/ 	.word	0x000002b0
        /*012c*/ 	.word	0x000000ff
        /*0130*/ 	.word	0x00000040
        /*0134*/ 	.short	0x0100
        /*0136*/ 	.byte	0x08
	.zero		1


	//   ....[8]....
        /*0138*/ 	.word	0x000002c0
        /*013c*/ 	.word	0x000000ff
        /*0140*/ 	.word	0x00000020
        /*0144*/ 	.short	0x0100
        /*0146*/ 	.byte	0x08
	.zero		1


	//   ....[9]....
        /*0148*/ 	.word	0x000002d0
        /*014c*/ 	.word	0x000000ff
        /*0150*/ 	.word	0x00000048
        /*0154*/ 	.short	0x0100
        /*0156*/ 	.byte	0x08
	.zero		1


	//   ....[10]....
        /*0158*/ 	.word	0x000005d0
        /*015c*/ 	.word	0x000000ff
        /*0160*/ 	.word	0x00000080
        /*0164*/ 	.short	0x0100
        /*0166*/ 	.byte	0x08
	.zero		1


	//   ....[11]....
        /*0168*/ 	.word	0x00000640
        /*016c*/ 	.word	0x000000ff
        /*0170*/ 	.word	0x00000088
        /*0174*/ 	.short	0x0100
        /*0176*/ 	.byte	0x08
	.zero		1


	//   ....[12]....
        /*0178*/ 	.word	0x00000660
        /*017c*/ 	.word	0x000000ff
        /*0180*/ 	.word	0x00000060
        /*0184*/ 	.short	0x0100
        /*0186*/ 	.byte	0x09
	.zero		1


	//   ....[13]....
        /*0188*/ 	.word	0x00000670
        /*018c*/ 	.word	0x000000ff
        /*0190*/ 	.word	0x00000068
        /*0194*/ 	.short	0x0100
        /*0196*/ 	.byte	0x09
	.zero		1


	//   ....[14]....
        /*0198*/ 	.word	0x00000680
        /*019c*/ 	.word	0x000000ff
        /*01a0*/ 	.word	0x00000070
        /*01a4*/ 	.short	0x0100
        /*01a6*/ 	.byte	0x09
	.zero		1


	//   ....[15]....
        /*01a8*/ 	.word	0x00000690
        /*01ac*/ 	.word	0x000000ff
        /*01b0*/ 	.word	0x00000078
        /*01b4*/ 	.short	0x0100
        /*01b6*/ 	.byte	0x09
	.zero		1


	//   ....[16]....
        /*01b8*/ 	.word	0x00001470
        /*01bc*/ 	.word	0x0000009f
        /*01c0*/ 	.word	0x00000000
        /*01c4*/ 	.short	0x010a
        /*01c6*/ 	.byte	0x2a
	.zero		1


	//   ....[17]....
        /*01c8*/ 	.word	0x00001620
        /*01cc*/ 	.word	0x00000003
        /*01d0*/ 	.word	0x00000000
        /*01d4*/ 	.short	0x010a
        /*01d6*/ 	.byte	0x3f
	.zero		1


	//   ....[18]....
        /*01d8*/ 	.word	0x00001680
        /*01dc*/ 	.word	0x00000003
        /*01e0*/ 	.word	0x00000000
        /*01e4*/ 	.short	0x010a
        /*01e6*/ 	.byte	0x3f
	.zero		1


	//   ....[19]....
        /*01e8*/ 	.word	0x000018e0
        /*01ec*/ 	.word	0x000000ff
        /*01f0*/ 	.word	0x00000000
        /*01f4*/ 	.short	0x010a
        /*01f6*/ 	.byte	0x04
	.zero		1


	//   ....[20]....
        /*01f8*/ 	.word	0x00001920
        /*01fc*/ 	.word	0x000000ff
        /*0200*/ 	.word	0x00000000
        /*0204*/ 	.short	0x010a
        /*0206*/ 	.byte	0x04
	.zero		1


	//   ....[21]....
        /*0208*/ 	.word	0x00001a80
        /*020c*/ 	.word	0x000000ff
        /*0210*/ 	.word	0x00000000
        /*0214*/ 	.short	0x0101
        /*0216*/ 	.byte	0x04
	.zero		1


	//   ....[22]....
        /*0218*/ 	.word	0x00001b70
        /*021c*/ 	.word	0x0000009e
        /*0220*/ 	.word	0x00000000
        /*0224*/ 	.short	0x0101
        /*0226*/ 	.byte	0x2d
	.zero		1


	//   ....[23]....
        /*0228*/ 	.word	0x00001c40
        /*022c*/ 	.word	0x000000ff
        /*0230*/ 	.word	0x00000000
        /*0234*/ 	.short	0x0101
        /*0236*/ 	.byte	0x06
	.zero		1


	//   ....[24]....
        /*0238*/ 	.word	0x00001cf0
        /*023c*/ 	.word	0x0000009f
        /*0240*/ 	.word	0x00000010
        /*0244*/ 	.short	0x010a
        /*0246*/ 	.byte	0x2a
	.zero		1


	//   ....[25]....
        /*0248*/ 	.word	0x00008130
        /*024c*/ 	.word	0x000000a0
        /*0250*/ 	.word	0x00000000
        /*0254*/ 	.short	0x0101
        /*0256*/ 	.byte	0x2d
	.zero		1


	//   ....[26]....
        /*0258*/ 	.word	0x00008a90
        /*025c*/ 	.word	0x0000000a
        /*0260*/ 	.word	0x00000028
        /*0264*/ 	.short	0x010a
        /*0266*/ 	.byte	0x3f
	.zero		1


	//   ....[27]....
        /*0268*/ 	.word	0x00008e30
        /*026c*/ 	.word	0x00000005
        /*0270*/ 	.word	0x00000088
        /*0274*/ 	.short	0x0101
        /*0276*/ 	.byte	0x3f
	.zero		1


	//   ....[28]....
        /*0278*/ 	.word	0x000095b0
        /*027c*/ 	.word	0x00000009
        /*0280*/ 	.word	0x00000000
        /*0284*/ 	.short	0x010a
        /*0286*/ 	.byte	0x3f
	.zero		1


	//   ....[29]....
        /*0288*/ 	.word	0x00009630
        /*028c*/ 	.word	0x00000008
        /*0290*/ 	.word	0x00000000
        /*0294*/ 	.short	0x010a
        /*0296*/ 	.byte	0x3f
	.zero		1


	//   ....[30]....
        /*0298*/ 	.word	0x000096c0
        /*029c*/ 	.word	0x00000009
        /*02a0*/ 	.word	0x00000000
        /*02a4*/ 	.short	0x010a
        /*02a6*/ 	.byte	0x3f
	.zero		1


	//   ....[31]....
        /*02a8*/ 	.word	0x00009750
        /*02ac*/ 	.word	0x00000006
        /*02b0*/ 	.word	0x00000000
        /*02b4*/ 	.short	0x010a
        /*02b6*/ 	.byte	0x3f
	.zero		1


	//   ....[32]....
        /*02b8*/ 	.word	0x000097e0
        /*02bc*/ 	.word	0x00000003
        /*02c0*/ 	.word	0x00000000
        /*02c4*/ 	.short	0x010a
        /*02c6*/ 	.byte	0x3f
	.zero		1


	//   ....[33]....
        /*02c8*/ 	.word	0x00009840
        /*02cc*/ 	.word	0x0000009d
        /*02d0*/ 	.word	0x00000000
        /*02d4*/ 	.short	0x010a
        /*02d6*/ 	.byte	0x3f
	.zero		1


	//   ....[34]....
        /*02d8*/ 	.word	0x00009890
        /*02dc*/ 	.word	0x00000003
        /*02e0*/ 	.word	0x00000000
        /*02e4*/ 	.short	0x010a
        /*02e6*/ 	.byte	0x3f
	.zero		1


	//   ....[35]....
        /*02e8*/ 	.word	0x000098f0
        /*02ec*/ 	.word	0x00000004
        /*02f0*/ 	.word	0x00000000
        /*02f4*/ 	.short	0x010a
        /*02f6*/ 	.byte	0x3f
	.zero		1


	//   ....[36]....
        /*02f8*/ 	.word	0x00009940
        /*02fc*/ 	.word	0x0000009d
        /*0300*/ 	.word	0x00000010
        /*0304*/ 	.short	0x010a
        /*0306*/ 	.byte	0x3f
	.zero		1


	//   ....[37]....
        /*0308*/ 	.word	0x00009a10
        /*030c*/ 	.word	0x0000000a
        /*0310*/ 	.word	0x00000028
        /*0314*/ 	.short	0x010a
        /*0316*/ 	.byte	0x3f
	.zero		1


	//   ....[38]....
        /*0318*/ 	.word	0x00009ae0
        /*031c*/ 	.word	0x00000009
        /*0320*/ 	.word	0x00000000
        /*0324*/ 	.short	0x010a
        /*0326*/ 	.byte	0x3f
	.zero		1


	//   ....[39]....
        /*0328*/ 	.word	0x00009b30
        /*032c*/ 	.word	0x00000008
        /*0330*/ 	.word	0x00000000
        /*0334*/ 	.short	0x010a
        /*0336*/ 	.byte	0x3f
	.zero		1


	//   ....[40]....
        /*0338*/ 	.word	0x00009b80
        /*033c*/ 	.word	0x00000009
        /*0340*/ 	.word	0x00000000
        /*0344*/ 	.short	0x010a
        /*0346*/ 	.byte	0x3f
	.zero		1


	//   ....[41]....
        /*0348*/ 	.word	0x00009bd0
        /*034c*/ 	.word	0x00000006
        /*0350*/ 	.word	0x00000000
        /*0354*/ 	.short	0x010a
        /*0356*/ 	.byte	0x3f
	.zero		1


	//----- nvinfo : EIATTR_NUM_MBARRIERS
	.align		4
.L_37:
        /*0358*/ 	.byte	0x03, 0x38
        /*035a*/ 	.short	0x0010


	//----- nvinfo : EIATTR_EXIT_INSTR_OFFSETS
	.align		4
        /*035c*/ 	.byte	0x04, 0x1c
        /*035e*/ 	.short	(.L_39 - .L_38)


	//   ....[0]....
.L_38:
        /*0360*/ 	.word	0x000011a0


	//   ....[1]....
        /*0364*/ 	.word	0x00001200


	//   ....[2]....
        /*0368*/ 	.word	0x000087c0


	//   ....[3]....
        /*036c*/ 	.word	0x000087f0


	//   ....[4]....
        /*0370*/ 	.word	0x00009830


	//----- nvinfo : EIATTR_MAX_THREADS
	.align		4
.L_39:
        /*0374*/ 	.byte	0x04, 0x05
        /*0376*/ 	.short	(.L_41 - .L_40)
.L_40:
        /*0378*/ 	.word	0x00000180
        /*037c*/ 	.word	0x00000001
        /*0380*/ 	.word	0x00000001


	//----- nvinfo : EIATTR_CRS_STACK_SIZE
	.align		4
.L_41:
        /*0384*/ 	.byte	0x04, 0x1e
        /*0386*/ 	.short	(.L_43 - .L_42)
.L_42:
        /*0388*/ 	.word	0x00000000


	//----- nvinfo : EIATTR_CBANK_PARAM_SIZE
	.align		4
.L_43:
        /*038c*/ 	.byte	0x03, 0x19
        /*038e*/ 	.short	0x0470


	//----- nvinfo : EIATTR_PARAM_CBANK
	.align		4
        /*0390*/ 	.byte	0x04, 0x0a
        /*0392*/ 	.short	(.L_45 - .L_44)
	.align		4
.L_44:
        /*0394*/ 	.word	index@(.nv.constant0._ZN7cutlass13device_kernelINS_4gemm6kernel13GemmUniversalIN4cute5tupleIJiiiiEEENS1_10collective13CollectiveMmaINS1_34MainloopSm90TmaGmmaWarpSpecializedILi5ENS5_IJNS4_1CILi1EEESB_SB_EEENS1_32KernelTmaWarpSpecializedPingpongEEENS5_IJNSA_ILi64EEENSA_ILi256EEESF_EEEaNS5_IJlSB_lEEEaSI_NS4_8TiledMMAINS4_8MMA_AtomIJNS4_4SM904GMMA27MMA_64x256x32_S32S8S8_SS_TNEEEENS4_6LayoutISC_NS5_IJNSA_ILi0EEESQ_SQ_EEEEENS5_IJNS4_10UnderscoreEST_ST_EEEEENS4_13SM90_TMA_LOADENS4_14ComposedLayoutINS4_7SwizzleILi2ELi4ELi3EEENS4_18smem_ptr_flag_bitsILi8EEENSP_INS5_IJNSA_ILi8EEESF_EEENS5_IJSF_SB_EEEEEEEvNS4_8identityESW_S16_vS17_EENS_8epilogue10collective6detail29Sm90TmaWarpSpecializedAdapterINS1A_15DefaultEpilogueIaSI_SI_NS19_6thread17LinearCombinationIaLi1EiiLNS1E_9ScaleType4KindE0ELNS_15FloatRoundStyleE2EaEENS1_15EpilogueDefaultEEEEEvvEEEEvNT_6ParamsE)
        /*0398*/ 	.short	0x0210
        /*039a*/ 	.short	0x0470


	//----- nvinfo : EIATTR_SW_WAR
	.align		4
.L_45:
        /*039c*/ 	.byte	0x04, 0x36
        /*039e*/ 	.short	(.L_47 - .L_46)
.L_46:
        /*03a0*/ 	.word	0x00000008
.L_47:


//--------------------- .nv.callgraph             --------------------------
	.section	.nv.callgraph,"",@"SHT_CUDA_CALLGRAPH"
	.align	4
	.sectionentsize	8
	.align		4
        /*0000*/ 	.word	0x00000000
	.align		4
        /*0004*/ 	.word	0xffffffff
	.align		4
        /*0008*/ 	.word	index@(_ZN7cutlass13device_kernelINS_4gemm6kernel13GemmUniversalIN4cute5tupleIJiiiiEEENS1_10collective13CollectiveMmaINS1_34MainloopSm90TmaGmmaWarpSpecializedILi5ENS5_IJNS4_1CILi1EEESB_SB_EEENS1_32KernelTmaWarpSpecializedPingpongEEENS5_IJNSA_ILi64EEENSA_ILi256EEESF_EEEaNS5_IJlSB_lEEEaSI_NS4_8TiledMMAINS4_8MMA_AtomIJNS4_4SM904GMMA27MMA_64x256x32_S32S8S8_SS_TNEEEENS4_6LayoutISC_NS5_IJNSA_ILi0EEESQ_SQ_EEEEENS5_IJNS4_10UnderscoreEST_ST_EEEEENS4_13SM90_TMA_LOADENS4_14ComposedLayoutINS4_7SwizzleILi2ELi4ELi3EEENS4_18smem_ptr_flag_bitsILi8EEENSP_INS5_IJNSA_ILi8EEESF_EEENS5_IJSF_SB_EEEEEEEvNS4_8identityESW_S16_vS17_EENS_8epilogue10collective6detail29Sm90TmaWarpSpecializedAdapterINS1A_15DefaultEpilogueIaSI_SI_NS19_6thread17LinearCombinationIaLi1EiiLNS1E_9ScaleType4KindE0ELNS_15FloatRoundStyleE2EaEENS1_15EpilogueDefaultEEEEEvvEEEEvNT_6ParamsE)
	.align		4
        /*000c*/ 	.word	index@(__assertfail)
	.align		4
        /*0010*/ 	.word	0x00000000
	.align		4
        /*0014*/ 	.word	0xfffffffe
	.align		4
        /*0018*/ 	.word	0x00000000
	.align		4
        /*001c*/ 	.word	0xfffffffd
	.align		4
        /*0020*/ 	.word	0x00000000
	.align		4
        /*0024*/ 	.word	0xfffffffc


//--------------------- .nv.constant4             --------------------------
	.section	.nv.constant4,"a",@progbits
	.align	8
	.align		8
.nv.constant4:
        /*0000*/ 	.dword	__assertfail
	.align		8
        /*0008*/ 	.dword	__unnamed_1
	.align		8
        /*0010*/ 	.dword	_ZN39_INTERNAL_33a0f4c0_4_k_cu_ccdbe5ed_47084cuda3std3__45__cpo5beginE
	.align		8
        /*0018*/ 	.dword	_ZN39_INTERNAL_33a0f4c0_4_k_cu_ccdbe5ed_47084cuda3std3__45__cpo3endE
	.align		8
        /*0020*/ 	.dword	_ZN39_INTERNAL_33a0f4c0_4_k_cu_ccdbe5ed_47084cuda3std3__45__cpo6cbeginE
	.align		8
        /*0028*/ 	.dword	_ZN39_INTERNAL_33a0f4c0_4_k_cu_ccdbe5ed_47084cuda3std3__45__cpo4cendE
	.align		8
        /*0030*/ 	.dword	_ZN39_INTERNAL_33a0f4c0_4_k_cu_ccdbe5ed_47084cuda3std3__441_GLOBAL__N__33a0f4c0_4_k_cu_ccdbe5ed_47086ignoreE
	.align		8
        /*0038*/ 	.dword	_ZN39_INTERNAL_33a0f4c0_4_k_cu_ccdbe5ed_47084cuda3std3__419piecewise_constructE
	.align		8
        /*0040*/ 	.dword	_ZN39_INTERNAL_33a0f4c0_4_k_cu_ccdbe5ed_47084cuda3std3__48in_placeE
	.align		8
        /*0048*/ 	.dword	_ZN39_INTERNAL_33a0f4c0_4_k_cu_ccdbe5ed_47084cuda3std6ranges3__45__cpo4swapE
	.align		8
        /*0050*/ 	.dword	_ZN39_INTERNAL_33a0f4c0_4_k_cu_ccdbe5ed_47084cuda3std6ranges3__45__cpo9iter_moveE
	.align		8
        /*0058*/ 	.dword	_ZN39_INTERNAL_33a0f4c0_4_k_cu_ccdbe5ed_47084cute7productE
	.align		8
        /*0060*/ 	.dword	_ZN39_INTERNAL_33a0f4c0_4_k_cu_ccdbe5ed_47084cute1_E
	.align		8
        /*0068*/ 	.dword	$str$22
	.align		8
        /*0070*/ 	.dword	$str$23


//--------------------- .text._ZN7cutlass13device_kernelINS_4gemm6kernel13GemmUniversalIN4cute5tupleIJiiiiEEENS1_10collective13CollectiveMmaINS1_34MainloopSm90TmaGmmaWarpSpecializedILi5ENS5_IJNS4_1CILi1EEESB_SB_EEENS1_32KernelTmaWarpSpecializedPingpongEEENS5_IJNSA_ILi64EEENSA_ILi256EEESF_EEEaNS5_IJlSB_lEEEaSI_NS4_8TiledMMAINS4_8MMA_AtomIJNS4_4SM904GMMA27MMA_64x256x32_S32S8S8_SS_TNEEEENS4_6LayoutISC_NS5_IJNSA_ILi0EEESQ_SQ_EEEEENS5_IJNS4_10UnderscoreEST_ST_EEEEENS4_13SM90_TMA_LOADENS4_14ComposedLayoutINS4_7SwizzleILi2ELi4ELi3EEENS4_18smem_ptr_flag_bitsILi8EEENSP_INS5_IJNSA_ILi8EEESF_EEENS5_IJSF_SB_EEEEEEEvNS4_8identityESW_S16_vS17_EENS_8epilogue10collective6detail29Sm90TmaWarpSpecializedAdapterINS1A_15DefaultEpilogueIaSI_SI_NS19_6thread17LinearCombinationIaLi1EiiLNS1E_9ScaleType4KindE0ELNS_15FloatRoundStyleE2EaEENS1_15EpilogueDefaultEEEEEvvEEEEvNT_6ParamsE --------------------------
	.section	.text._ZN7cutlass13device_kernelINS_4gemm6kernel13GemmUniversalIN4cute5tupleIJiiiiEEENS1_10collective13CollectiveMmaINS1_34MainloopSm90TmaGmmaWarpSpecializedILi5ENS5_IJNS4_1CILi1EEESB_SB_EEENS1_32KernelTmaWarpSpecializedPingpongEEENS5_IJNSA_ILi64EEENSA_ILi256EEESF_EEEaNS5_IJlSB_lEEEaSI_NS4_8TiledMMAINS4_8MMA_AtomIJNS4_4SM904GMMA27MMA_64x256x32_S32S8S8_SS_TNEEEENS4_6LayoutISC_NS5_IJNSA_ILi0EEESQ_SQ_EEEEENS5_IJNS4_10UnderscoreEST_ST_EEEEENS4_13SM90_TMA_LOADENS4_14ComposedLayoutINS4_7SwizzleILi2ELi4ELi3EEENS4_18smem_ptr_flag_bitsILi8EEENSP_INS5_IJNSA_ILi8EEESF_EEENS5_IJSF_SB_EEEEEEEvNS4_8identityESW_S16_vS17_EENS_8epilogue10collective6detail29Sm90TmaWarpSpecializedAdapterINS1A_15DefaultEpilogueIaSI_SI_NS19_6thread17LinearCombinationIaLi1EiiLNS1E_9ScaleType4KindE0ELNS_15FloatRoundStyleE2EaEENS1_15EpilogueDefaultEEEEEvvEEEEvNT_6ParamsE,"ax",@progbits
	.align	128
.text._ZN7cutlass13device_kernelINS_4gemm6kernel13GemmUniversalIN4cute5tupleIJiiiiEEENS1_10collective13CollectiveMmaINS1_34MainloopSm90TmaGmmaWarpSpecializedILi5ENS5_IJNS4_1CILi1EEESB_SB_EEENS1_32KernelTmaWarpSpecializedPingpongEEENS5_IJNSA_ILi64EEENSA_ILi256EEESF_EEEaNS5_IJlSB_lEEEaSI_NS4_8TiledMMAINS4_8MMA_AtomIJNS4_4SM904GMMA27MMA_64x256x32_S32S8S8_SS_TNEEEENS4_6LayoutISC_NS5_IJNSA_ILi0EEESQ_SQ_EEEEENS5_IJNS4_10UnderscoreEST_ST_EEEEENS4_13SM90_TMA_LOADENS4_14ComposedLayoutINS4_7SwizzleILi2ELi4ELi3EEENS4_18smem_ptr_flag_bitsILi8EEENSP_INS5_IJNSA_ILi8EEESF_EEENS5_IJSF_SB_EEEEEEEvNS4_8identityESW_S16_vS17_EENS_8epilogue10collective6detail29Sm90TmaWarpSpecializedAdapterINS1A_15DefaultEpilogueIaSI_SI_NS19_6thread17LinearCombinationIaLi1EiiLNS1E_9ScaleType4KindE0ELNS_15FloatRoundStyleE2EaEENS1_15EpilogueDefaultEEEEEvvEEEEvNT_6ParamsE:
        .type           _ZN7cutlass13device_kernelINS_4gemm6kernel13GemmUniversalIN4cute5tupleIJiiiiEEENS1_10collective13CollectiveMmaINS1_34MainloopSm90TmaGmmaWarpSpecializedILi5ENS5_IJNS4_1CILi1EEESB_SB_EEENS1_32KernelTmaWarpSpecializedPingpongEEENS5_IJNSA_ILi64EEENSA_ILi256EEESF_EEEaNS5_IJlSB_lEEEaSI_NS4_8TiledMMAINS4_8MMA_AtomIJNS4_4SM904GMMA27MMA_64x256x32_S32S8S8_SS_TNEEEENS4_6LayoutISC_NS5_IJNSA_ILi0EEESQ_SQ_EEEEENS5_IJNS4_10UnderscoreEST_ST_EEEEENS4_13SM90_TMA_LOADENS4_14ComposedLayoutINS4_7SwizzleILi2ELi4ELi3EEENS4_18smem_ptr_flag_bitsILi8EEENSP_INS5_IJNSA_ILi8EEESF_EEENS5_IJSF_SB_EEEEEEEvNS4_8identityESW_S16_vS17_EENS_8epilogue10collective6detail29Sm90TmaWarpSpecializedAdapterINS1A_15DefaultEpilogueIaSI_SI_NS19_6thread17LinearCombinationIaLi1EiiLNS1E_9ScaleType4KindE0ELNS_15FloatRoundStyleE2EaEENS1_15EpilogueDefaultEEEEEvvEEEEvNT_6ParamsE,@function
        .size           _ZN7cutlass13device_kernelINS_4gemm6kernel13GemmUniversalIN4cute5tupleIJiiiiEEENS1_10collective13CollectiveMmaINS1_34MainloopSm90TmaGmmaWarpSpecializedILi5ENS5_IJNS4_1CILi1EEESB_SB_EEENS1_32KernelTmaWarpSpecializedPingpongEEENS5_IJNSA_ILi64EEENSA_ILi256EEESF_EEEaNS5_IJlSB_lEEEaSI_NS4_8TiledMMAINS4_8MMA_AtomIJNS4_4SM904GMMA27MMA_64x256x32_S32S8S8_SS_TNEEEENS4_6LayoutISC_NS5_IJNSA_ILi0EEESQ_SQ_EEEEENS5_IJNS4_10UnderscoreEST_ST_EEEEENS4_13SM90_TMA_LOADENS4_14ComposedLayoutINS4_7SwizzleILi2ELi4ELi3EEENS4_18smem_ptr_flag_bitsILi8EEENSP_INS5_IJNSA_ILi8EEESF_EEENS5_IJSF_SB_EEEEEEEvNS4_8identityESW_S16_vS17_EENS_8epilogue10collective6detail29Sm90TmaWarpSpecializedAdapterINS1A_15DefaultEpilogueIaSI_SI_NS19_6thread17LinearCombinationIaLi1EiiLNS1E_9ScaleType4KindE0ELNS_15FloatRoundStyleE2EaEENS1_15EpilogueDefaultEEEEEvvEEEEvNT_6ParamsE,(.L_x_331 - _ZN7cutlass13device_kernelINS_4gemm6kernel13GemmUniversalIN4cute5tupleIJiiiiEEENS1_10collective13CollectiveMmaINS1_34MainloopSm90TmaGmmaWarpSpecializedILi5ENS5_IJNS4_1CILi1EEESB_SB_EEENS1_32KernelTmaWarpSpecializedPingpongEEENS5_IJNSA_ILi64EEENSA_ILi256EEESF_EEEaNS5_IJlSB_lEEEaSI_NS4_8TiledMMAINS4_8MMA_AtomIJNS4_4SM904GMMA27MMA_64x256x32_S32S8S8_SS_TNEEEENS4_6LayoutISC_NS5_IJNSA_ILi0EEESQ_SQ_EEEEENS5_IJNS4_10UnderscoreEST_ST_EEEEENS4_13SM90_TMA_LOADENS4_14ComposedLayoutINS4_7SwizzleILi2ELi4ELi3EEENS4_18smem_ptr_flag_bitsILi8EEENSP_INS5_IJNSA_ILi8EEESF_EEENS5_IJSF_SB_EEEEEEEvNS4_8identityESW_S16_vS17_EENS_8epilogue10collective6detail29Sm90TmaWarpSpecializedAdapterINS1A_15DefaultEpilogueIaSI_SI_NS19_6thread17LinearCombinationIaLi1EiiLNS1E_9ScaleType4KindE0ELNS_15FloatRoundStyleE2EaEENS1_15EpilogueDefaultEEEEEvvEEEEvNT_6ParamsE)
        .other          _ZN7cutlass13device_kernelINS_4gemm6kernel13GemmUniversalIN4cute5tupleIJiiiiEEENS1_10collective13CollectiveMmaINS1_34MainloopSm90TmaGmmaWarpSpecializedILi5ENS5_IJNS4_1CILi1EEESB_SB_EEENS1_32KernelTmaWarpSpecializedPingpongEEENS5_IJNSA_ILi64EEENSA_ILi256EEESF_EEEaNS5_IJlSB_lEEEaSI_NS4_8TiledMMAINS4_8MMA_AtomIJNS4_4SM904GMMA27MMA_64x256x32_S32S8S8_SS_TNEEEENS4_6LayoutISC_NS5_IJNSA_ILi0EEESQ_SQ_EEEEENS5_IJNS4_10UnderscoreEST_ST_EEEEENS4_13SM90_TMA_LOADENS4_14ComposedLayoutINS4_7SwizzleILi2ELi4ELi3EEENS4_18smem_ptr_flag_bitsILi8EEENSP_INS5_IJNSA_ILi8EEESF_EEENS5_IJSF_SB_EEEEEEEvNS4_8identityESW_S16_vS17_EENS_8epilogue10collective6detail29Sm90TmaWarpSpecializedAdapterINS1A_15DefaultEpilogueIaSI_SI_NS19_6thread17LinearCombinationIaLi1EiiLNS1E_9ScaleType4KindE0ELNS_15FloatRoundStyleE2EaEENS1_15EpilogueDefaultEEEEEvvEEEEvNT_6ParamsE,@"STO_CUDA_ENTRY STV_DEFAULT"
_ZN7cutlass13device_kernelINS_4gemm6kernel13GemmUniversalIN4cute5tupleIJiiiiEEENS1_10collective13CollectiveMmaINS1_34MainloopSm90TmaGmmaWarpSpecializedILi5ENS5_IJNS4_1CILi1EEESB_SB_EEENS1_32KernelTmaWarpSpecializedPingpongEEENS5_IJNSA_ILi64EEENSA_ILi256EEESF_EEEaNS5_IJlSB_lEEEaSI_NS4_8TiledMMAINS4_8MMA_AtomIJNS4_4SM904GMMA27MMA_64x256x32_S32S8S8_SS_TNEEEENS4_6LayoutISC_NS5_IJNSA_ILi0EEESQ_SQ_EEEEENS5_IJNS4_10UnderscoreEST_ST_EEEEENS4_13SM90_TMA_LOADENS4_14ComposedLayoutINS4_7SwizzleILi2ELi4ELi3EEENS4_18smem_ptr_flag_bitsILi8EEENSP_INS5_IJNSA_ILi8EEESF_EEENS5_IJSF_SB_EEEEEEEvNS4_8identityESW_S16_vS17_EENS_8epilogue10collective6detail29Sm90TmaWarpSpecializedAdapterINS1A_15DefaultEpilogueIaSI_SI_NS19_6thread17LinearCombinationIaLi1EiiLNS1E_9ScaleType4KindE0ELNS_15FloatRoundStyleE2EaEENS1_15EpilogueDefaultEEEEEvvEEEEvNT_6ParamsE:
[----:B------:R-:W0:Y:S02]  /*0000*/  LDC R1, c[0x0][0x28] ;  /* 0x00000a00ff017b82 */ /* 0x000e240000000800 */
[----:B0-----:R-:W-:Y:S01]  /*0010*/  VIADD R1, R1, 0xfffffff8 ;  /* 0xfffffff801017836 */ /* 0x001fe20000000000 */
[----:B------:R-:W0:Y:S01]  /*0020*/  S2R R4, SR_TID.X ;  /* 0x0000000000047919 */ /* 0x000e220000002100 */
[----:B------:R-:W-:Y:S01]  /*0030*/  ELECT P0, URZ, PT ;  /* 0x00000000003f782f */ /* 0x000fe20003800000 */
[----:B------:R-:W-:Y:S01]  /*0040*/  BSSY B0, `(.L_x_0) ;  /* 0x000000f000007945 */ /* 0x000fe20003800000 */
[--C-:B0-----:R-:W-:Y:S02]  /*0050*/  SHF.R.U32.HI R0, RZ, 0x5, R4.reuse ;  /* 0x00000005ff007819 */ /* 0x101fe40000011604 */
[----:B------:R-:W-:-:S03]  /*0060*/  SHF.R.U32.HI R5, RZ, 0x7, R4 ;  /* 0x00000007ff057819 */ /* 0x000fc60000011604 */
[----:B------:R-:W0:Y:S04]  /*0070*/  SHFL.IDX PT, R2, R0, RZ, 0x1f ;  /* 0x00001fff00027589 */ /* 0x000e2800000e0000 */
[----:B------:R1:W2:Y:S01]  /*0080*/  SHFL.IDX PT, R8, R5, RZ, 0x1f ;  /* 0x00001fff05087589 */ /* 0x0002a200000e0000 */
[----:B0-----:R-:W-:-:S13]  /*0090*/  ISETP.NE.OR P0, PT, R2, RZ, !P0 ;  /* 0x000000ff0200720c */ /* 0x001fda0004705670 */
[----:B-12---:R-:W-:Y:S05]  /*00a0*/  @P0 BRA `(.L_x_1) ;  /* 0x0000000000200947 */ /* 0x006fea0003800000 */
[----:B------:R-:W-:Y:S02]  /*00b0*/  ULDC.64 UR4, c[0x0][0x198] ;  /* 0x0000660000047ab9 */ /* 0x000fe40000000a00 */
[----:B------:R-:W-:Y:S02]  /*00c0*/  UIADD3 UR6, UP0, UR4, 0xf0, URZ ;  /* 0x000000f004067890 */ /* 0x000fe4000ff1e03f */
[----:B------:R-:W-:Y:S02]  /*00d0*/  UIADD3 UR4, UP1, UR4, 0x1f0, URZ ;  /* 0x000001f004047890 */ /* 0x000fe4000ff3e03f */
[----:B------:R-:W-:Y:S02]  /*00e0*/  UIADD3.X UR7, URZ, UR5, URZ, UP0, !UPT ;  /* 0x000000053f077290 */ /* 0x000fe400087fe43f */
[----:B------:R-:W-:-:S07]  /*00f0*/  UIADD3.X UR5, URZ, UR5, URZ, UP1, !UPT ;  /* 0x000000053f057290 */ /* 0x000fce0008ffe43f */
[----:B------:R0:W-:Y:S02]  /*0100*/  UTMACCTL.PF [UR6] ;  /* 0x00000000060079b9 */ /* 0x0001e40008040000 */
[----:B------:R0:W-:Y:S02]  /*0110*/  UTMACCTL.PF [UR4] ;  /* 0x00000000040079b9 */ /* 0x0001e40008040000 */
[----:B0-----:R-:W-:Y:S01]  /*0120*/  NOP ;  /* 0x0000000000007918 */ /* 0x001fe20000000000 */
.L_x_1:
[----:B------:R-:W-:Y:S05]  /*0130*/  BSYNC B0 ;  /* 0x0000000000007941 */ /* 0x000fea0003800000 */
.L_x_0:
[----:B------:R-:W0:Y:S02]  /*0140*/  SHFL.IDX PT, R3, R0, RZ, 0x1f ;  /* 0x00001fff00037589 */ /* 0x000e2400000e0000 */
[----:B0-----:R-:W-:-:S13]  /*0150*/  ISETP.NE.AND P0, PT, R3, RZ, PT ;  /* 0x000000ff0300720c */ /* 0x001fda0003f05270 */
[----:B------:R-:W-:Y:S05]  /*0160*/  @P0 BRA `(.L_x_2) ;  /* 0x0000000000600947 */ /* 0x000fea0003800000 */
[----:B------:R-:W0:Y:S01]  /*0170*/  S2UR UR8, SR_CgaCtaId ;  /* 0x00000000000879c3 */ /* 0x000e220000008800 */
[----:B------:R-:W-:Y:S01]  /*0180*/  UMOV UR4, 0x400 ;  /* 0x0000040000047882 */ /* 0x000fe20000000000 */
[----:B------:R-:W-:Y:S01]  /*0190*/  UMOV UR5, 0x1 ;  /* 0x0000000100057882 */ /* 0x000fe20000000000 */
[----:B------:R-:W-:Y:S01]  /*01a0*/  UMOV UR6, 0x80 ;  /* 0x0000008000067882 */ /* 0x000fe20000000000 */
[----:B------:R-:W-:Y:S01]  /*01b0*/  ELECT P0, URZ, PT ;  /* 0x00000000003f782f */ /* 0x000fe20003800000 */
[----:B------:R-:W-:-:S04]  /*01c0*/  UIADD3 UR6, -UR6, 0x100000, URZ ;  /* 0x0010000006067890 */ /* 0x000fc8000fffe13f */
[----:B------:R-:W-:Y:S02]  /*01d0*/  USHF.L.U32 UR7, UR6, 0xb, URZ ;  /* 0x0000000b06077899 */ /* 0x000fe4000800063f */
[----:B------:R-:W-:Y:S02]  /*01e0*/  USHF.L.U32 UR6, UR6, 0x1, URZ ;  /* 0x0000000106067899 */ /* 0x000fe4000800063f */
[----:B0-----:R-:W-:Y:S02]  /*01f0*/  ULEA UR8, UR8, UR4, 0x18 ;  /* 0x0000000408087291 */ /* 0x001fe4000f8ec03f */
[----:B------:R-:W-:-:S04]  /*0200*/  UIADD3 UR4, -UR5, 0x100000, URZ ;  /* 0x0010000005047890 */ /* 0x000fc8000fffe13f */
[----:B------:R-:W-:Y:S02]  /*0210*/  USHF.L.U32 UR5, UR4, 0xb, URZ ;  /* 0x0000000b04057899 */ /* 0x000fe4000800063f */
[----:B------:R-:W-:Y:S01]  /*0220*/  USHF.L.U32 UR4, UR4, 0x1, URZ ;  /* 0x0000000104047899 */ /* 0x000fe2000800063f */
[----:B------:R-:W0:Y:S11]  /*0230*/  FENCE.VIEW.ASYNC.S ;  /* 0x00000000000073c6 */ /* 0x000e360000000000 */
[----:B0-----:R0:W1:Y:S01]  /*0240*/  SYNCS.EXCH.64 URZ, [UR8], UR4 ;  /* 0x00000004083f75b2 */ /* 0x0010620008000100 */
[----:B------:R0:W2:Y:S01]  /*0250*/  SYNCS.EXCH.64 URZ, [UR8+0x28], UR6 ;  /* 0x00002806083f75b2 */ /* 0x0000a20008000100 */
[----:B------:R0:W3:Y:S01]  /*0260*/  SYNCS.EXCH.64 URZ, [UR8+0x8], UR4 ;  /* 0x00000804083f75b2 */ /* 0x0000e20008000100 */
[----:B------:R0:W4:Y:S01]  /*0270*/  SYNCS.EXCH.64 URZ, [UR8+0x30], UR6 ;  /* 0x00003006083f75b2 */ /* 0x0001220008000100 */
[----:B------:R0:W0:Y:S01]  /*0280*/  SYNCS.EXCH.64 URZ, [UR8+0x10], UR4 ;  /* 0x00001004083f75b2 */ /* 0x0000220008000100 */
[----:B------:R0:W0:Y:S01]  /*0290*/  SYNCS.EXCH.64 URZ, [UR8+0x38], UR6 ;  /* 0x00003806083f75b2 */ /* 0x0000220008000100 */
[----:B------:R0:W0:Y:S01]  /*02a0*/  SYNCS.EXCH.64 URZ, [UR8+0x18], UR4 ;  /* 0x00001804083f75b2 */ /* 0x0000220008000100 */
[----:B------:R0:W0:Y:S01]  /*02b0*/  SYNCS.EXCH.64 URZ, [UR8+0x40], UR6 ;  /* 0x00004006083f75b2 */ /* 0x0000220008000100 */
[----:B------:R0:W0:Y:S01]  /*02c0*/  SYNCS.EXCH.64 URZ, [UR8+0x20], UR4 ;  /* 0x00002004083f75b2 */ /* 0x0000220008000100 */
[----:B------:R0:W0:Y:S01]  /*02d0*/  SYNCS.EXCH.64 URZ, [UR8+0x48], UR6 ;  /* 0x00004806083f75b2 */ /* 0x0000220008000100 */
[----:B------:R-:W-:Y:S01]  /*02e0*/  NOP ;  /* 0x0000000000007918 */ /* 0x000fe20000000000 */
.L_x_2:
[----:B------:R-:W5:Y:S01]  /*02f0*/  SHFL.IDX PT, R6, R0, RZ, 0x1f ;  /* 0x00001fff00067589 */ /* 0x000f6200000e0000 */
[----:B------:R-:W-:Y:S01]  /*0300*/  ELECT P0, URZ, PT ;  /* 0x00000000003f782f */ /* 0x000fe20003800000 */
[----:B------:R-:W-:Y:S01]  /*0310*/  NOP ;  /* 0x0000000000007918 */ /* 0x000fe20000000000 */
[----:B------:R-:W-:Y:S01]  /*0320*/  ELECT P1, URZ, PT ;  /* 0x00000000003f782f */ /* 0x000fe20003820000 */
[----:B------:R-:W1:Y:S01]  /*0330*/  SHFL.IDX PT, R3, R0, RZ, 0x1f ;  /* 0x00001fff00037589 */ /* 0x000e6200000e0000 */
[----:B0-----:R-:W-:Y:S01]  /*0340*/  UMOV UR4, 0x20 ;  /* 0x0000002000047882 */ /* 0x001fe20000000000 */
[----:B------:R-:W-:Y:S01]  /*0350*/  UMOV UR11, 0x80 ;  /* 0x00000080000b7882 */ /* 0x000fe20000000000 */
[----:B------:R-:W-:Y:S01]  /*0360*/  NOP ;  /* 0x0000000000007918 */ /* 0x000fe20000000000 */
[C---:B------:R-:W-:Y:S01]  /*0370*/  VIADD R33, R8.reuse, 0xffffffff ;  /* 0xffffffff08217836 */ /* 0x040fe20000000000 */
[----:B------:R-:W0:Y:S01]  /*0380*/  SHFL.IDX PT, R5, R5, RZ, 0x1f ;  /* 0x00001fff05057589 */ /* 0x000e2200000e0000 */
[----:B------:R-:W-:Y:S01]  /*0390*/  ULDC.64 UR36, c[0x0][0x208] ;  /* 0x0000820000247ab9 */ /* 0x000fe20000000a00 */
[----:B------:R-:W-:-:S02]  /*03a0*/  ISETP.NE.AND P2, PT, R8, RZ, PT ;  /* 0x000000ff0800720c */ /* 0x000fc40003f45270 */
[----:B------:R-:W-:Y:S02]  /*03b0*/  ISETP.GE.U32.AND P3, PT, R33, 0x2, PT ;  /* 0x000000022100780c */ /* 0x000fe40003f66070 */
[----:B-----5:R-:W-:Y:S02]  /*03c0*/  ISETP.NE.OR P0, PT, R6, RZ, !P0 ;  /* 0x000000ff0600720c */ /* 0x020fe40004705670 */
[----:B-1----:R-:W-:Y:S02]  /*03d0*/  ISETP.NE.OR P1, PT, R3, RZ, !P1 ;  /* 0x000000ff0300720c */ /* 0x002fe40004f25670 */
[----:B------:R-:W-:-:S04]  /*03e0*/  SHF.R.S32.HI R3, RZ, 0x1f, R2 ;  /* 0x0000001fff037819 */ /* 0x000fc80000011402 */
[----:B------:R-:W-:-:S05]  /*03f0*/  LEA.HI R3, R3, R2, RZ, 0x2 ;  /* 0x0000000203037211 */ /* 0x000fca00078f10ff */
[----:B------:R-:W-:Y:S01]  /*0400*/  VOTEU.ALL UP0, P0 ;  /* 0x00000000003f7886 */ /* 0x000fe20000000000 */
[----:B------:R-:W-:Y:S01]  /*0410*/  LOP3.LUT R3, R3, 0xfffffffc, RZ, 0xc0, !PT ;  /* 0xfffffffc03037812 */ /* 0x000fe200078ec0ff */
[----:B------:R-:W-:-:S03]  /*0420*/  VOTEU.ALL UP1, P1 ;  /* 0x00000000003f7886 */ /* 0x000fc60000820000 */
[----:B------:R-:W1:Y:S01]  /*0430*/  @!UP0 S2UR UR7, SR_CgaCtaId ;  /* 0x00000000000789c3 */ /* 0x000e620000008800 */
[----:B------:R-:W-:Y:S01]  /*0440*/  @!UP0 UMOV UR6, 0x400 ;  /* 0x0000040000068882 */ /* 0x000fe20000000000 */
[----:B------:R-:W-:-:S04]  /*0450*/  @!UP0 UIADD3 UR4, -UR4, 0x100000, URZ ;  /* 0x0010000004048890 */ /* 0x000fc8000fffe13f */
[----:B------:R-:W-:Y:S02]  /*0460*/  @!UP0 USHF.L.U32 UR5, UR4, 0xb, URZ ;  /* 0x0000000b04058899 */ /* 0x000fe4000800063f */
[----:B------:R-:W-:Y:S01]  /*0470*/  @!UP0 USHF.L.U32 UR4, UR4, 0x1, URZ ;  /* 0x0000000104048899 */ /* 0x000fe2000800063f */
[----:B------:R-:W-:Y:S01]  /*0480*/  IMAD.IADD R0, R2, 0x1, -R3 ;  /* 0x0000000102007824 */ /* 0x000fe200078e0a03 */
[----:B------:R-:W-:Y:S01]  /*0490*/  @!UP1 UMOV UR9, 0x400 ;  /* 0x0000040000099882 */ /* 0x000fe20000000000 */
[----:B------:R-:W-:Y:S01]  /*04a0*/  VOTEU.ALL UP2, P1 ;  /* 0x00000000003f7886 */ /* 0x000fe20000840000 */
[----:B------:R-:W-:Y:S01]  /*04b0*/  VOTEU.ALL UP3, P1 ;  /* 0x00000000003f7886 */ /* 0x000fe20000860000 */
[----:B------:R-:W-:Y:S01]  /*04c0*/  VOTEU.ALL UP4, P1 ;  /* 0x00000000003f7886 */ /* 0x000fe20000880000 */
[----:B------:R-:W5:Y:S01]  /*04d0*/  @!UP1 S2UR UR10, SR_CgaCtaId ;  /* 0x00000000000a99c3 */ /* 0x000f620000008800 */
[----:B------:R-:W-:Y:S01]  /*04e0*/  VOTEU.ALL UP5, P1 ;  /* 0x00000000003f7886 */ /* 0x000fe200008a0000 */
[----:B------:R-:W-:-:S04]  /*04f0*/  SHF.R.S32.HI R3, RZ, 0x1f, R4 ;  /* 0x0000001fff037819 */ /* 0x000fc80000011404 */
[----:B------:R-:W-:-:S04]  /*0500*/  LEA.HI R3, R3, R4, RZ, 0x7 ;  /* 0x0000000403037211 */ /* 0x000fc800078f38ff */
[----:B------:R-:W-:-:S05]  /*0510*/  LOP3.LUT R3, R3, 0xffffff80, RZ, 0xc0, !PT ;  /* 0xffffff8003037812 */ /* 0x000fca00078ec0ff */
[----:B------:R-:W-:Y:S01]  /*0520*/  IMAD.IADD R3, R4, 0x1, -R3 ;  /* 0x0000000104037824 */ /* 0x000fe200078e0a03 */
[----:B-1----:R-:W-:Y:S02]  /*0530*/  @!UP0 ULEA UR8, UR7, UR6, 0x18 ;  /* 0x0000000607088291 */ /* 0x002fe4000f8ec03f */
[----:B------:R-:W-:-:S04]  /*0540*/  @!UP1 UIADD3 UR6, -UR11, 0x100000, URZ ;  /* 0x001000000b069890 */ /* 0x000fc8000fffe13f */
[----:B------:R-:W-:Y:S02]  /*0550*/  @!UP1 USHF.L.U32 UR7, UR6, 0xb, URZ ;  /* 0x0000000b06079899 */ /* 0x000fe4000800063f */
[----:B------:R-:W-:Y:S01]  /*0560*/  @!UP1 USHF.L.U32 UR6, UR6, 0x1, URZ ;  /* 0x0000000106069899 */ /* 0x000fe2000800063f */
[----:B------:R-:W-:Y:S01]  /*0570*/  VOTEU.ALL UP0, P0 ;  /* 0x00000000003f7886 */ /* 0x000fe20000000000 */
[----:B-----5:R-:W-:Y:S01]  /*0580*/  @!UP1 ULEA UR9, UR10, UR9, 0x18 ;  /* 0x000000090a099291 */ /* 0x020fe2000f8ec03f */
[----:B------:R-:W-:Y:S02]  /*0590*/  VOTEU.ALL UP1, P0 ;  /* 0x00000000003f7886 */ /* 0x000fe40000020000 */
[----:B------:R-:W-:Y:S01]  /*05a0*/  ULDC.64 UR10, c[0x0][0x598] ;  /* 0x00016600000a7ab9 */ /* 0x000fe20000000a00 */
[----:B------:R-:W-:Y:S01]  /*05b0*/  ISETP.NE.AND P0, PT, R0, 0x3, PT ;  /* 0x000000030000780c */ /* 0x000fe20003f05270 */
[----:B------:R-:W1:Y:S02]  /*05c0*/  FENCE.VIEW.ASYNC.S ;  /* 0x00000000000073c6 */ /* 0x000e640000000000 */
[----:B-1----:R1:W2:Y:S01]  /*05d0*/  @!UP0 SYNCS.EXCH.64 URZ, [UR8+0x80], UR4 ;  /* 0x00008004083f85b2 */ /* 0x0022a20008000100 */
[----:B------:R-:W-:-:S02]  /*05e0*/  ISETP.NE.U32.AND P1, PT, RZ, UR10, PT ;  /* 0x0000000aff007c0c */ /* 0x000fc4000bf25070 */
[----:B------:R-:W-:Y:S02]  /*05f0*/  ISETP.EQ.OR P0, PT, R0, RZ, !P0 ;  /* 0x000000ff0000720c */ /* 0x000fe40004702670 */
[----:B------:R-:W-:Y:S02]  /*0600*/  ISETP.NE.AND.EX P1, PT, RZ, UR11, PT, P1 ;  /* 0x0000000bff007c0c */ /* 0x000fe4000bf25310 */
[----:B------:R-:W-:-:S04]  /*0610*/  ISETP.EQ.AND P0, PT, R8, RZ, P0 ;  /* 0x000000ff0800720c */ /* 0x000fc80000702270 */
[----:B------:R-:W-:-:S04]  /*0620*/  SEL R16, RZ, 0x1, !P0 ;  /* 0x00000001ff107807 */ /* 0x000fc80004000000 */
[----:B------:R-:W-:Y:S01]  /*0630*/  SEL R16, R16, 0x2, P3 ;  /* 0x0000000210107807 */ /* 0x000fe20001800000 */
[----:B------:R1:W2:Y:S01]  /*0640*/  @!UP1 SYNCS.EXCH.64 URZ, [UR8+0x88], UR4 ;  /* 0x00008804083f95b2 */ /* 0x0002a20008000100 */
[----:B------:R-:W-:Y:S01]  /*0650*/  NOP ;  /* 0x0000000000007918 */ /* 0x000fe20000000000 */
[----:B------:R1:W2:Y:S01]  /*0660*/  @!UP2 SYNCS.EXCH.64 URZ, [UR9+0x60], UR6 ;  /* 0x00006006093fa5b2 */ /* 0x0002a20008000100 */
[----:B------:R1:W2:Y:S01]  /*0670*/  @!UP3 SYNCS.EXCH.64 URZ, [UR9+0x68], UR6 ;  /* 0x00006806093fb5b2 */ /* 0x0002a20008000100 */
[----:B------:R1:W2:Y:S01]  /*0680*/  @!UP4 SYNCS.EXCH.64 URZ, [UR9+0x70], UR6 ;  /* 0x00007006093fc5b2 */ /* 0x0002a20008000100 */
[----:B------:R1:W2:Y:S01]  /*0690*/  @!UP5 SYNCS.EXCH.64 URZ, [UR9+0x78], UR6 ;  /* 0x00007806093fd5b2 */ /* 0x0002a20008000100 */
[----:B------:R-:W-:Y:S01]  /*06a0*/  NOP ;  /* 0x0000000000007918 */ /* 0x000fe20000000000 */
[----:B--234-:R-:W-:Y:S06]  /*06b0*/  BAR.SYNC.DEFER_BLOCKING 0x0 ;  /* 0x0000000000007b1d */ /* 0x01cfec0000010000 */
[----:B01----:R-:W-:Y:S05]  /*06c0*/  @!P1 BRA `(.L_x_3) ;  /* 0x00000000001c9947 */ /* 0x003fea0003800000 */
[----:B------:R-:W0:Y:S02]  /*06d0*/  LDC.64 R6, c[0x0][0x598] ;  /* 0x00016600ff067b82 */ /* 0x000e240000000a00 */
[----:B0-----:R-:W2:Y:S02]  /*06e0*/  LDG.E.64 R6, desc[UR36][R6.64] ;  /* 0x0000002406067981 */ /* 0x001ea4000c1e1b00 */
[----:B--2---:R-:W-:-:S04]  /*06f0*/  ISETP.NE.U32.AND P0, PT, R6, RZ, PT ;  /* 0x000000ff0600720c */ /* 0x004fc80003f05070 */
[----:B------:R-:W-:-:S13]  /*0700*/  ISETP.NE.AND.EX P0, PT, R7, RZ, PT, P0 ;  /* 0x000000ff0700720c */ /* 0x000fda0003f05300 */
[----:B------:R-:W-:Y:S05]  /*0710*/  @!P0 BRA `(.L_x_3) ;  /* 0x0000000000088947 */ /* 0x000fea0003800000 */
[----:B------:R1:W5:Y:S01]  /*0720*/  LD.E R153, desc[UR36][R6.64] ;  /* 0x0000002406997980 */ /* 0x000362000c101900 */
[----:B------:R-:W-:Y:S05]  /*0730*/  BRA `(.L_x_4) ;  /* 0x0000000000247947 */ /* 0x000fea0003800000 */
.L_x_3:
[----:B------:R-:W-:Y:S02]  /*0740*/  ULDC.64 UR4, c[0x0][0x588] ;  /* 0x0001620000047ab9 */ /* 0x000fe40000000a00 */
[----:B------:R-:W-:-:S04]  /*0750*/  ISETP.NE.U32.AND P0, PT, RZ, UR4, PT ;  /* 0x00000004ff007c0c */ /* 0x000fc8000bf05070 */
[----:B------:R-:W-:-:S13]  /*0760*/  ISETP.NE.AND.EX P0, PT, RZ, UR5, PT, P0 ;  /* 0x00000005ff007c0c */ /* 0x000fda000bf05300 */
[----:B------:R-:W-:Y:S05]  /*0770*/  @!P0 BRA `(.L_x_5) ;  /* 0x00000000000c8947 */ /* 0x000fea0003800000 */
[----:B------:R-:W0:Y:S02]  /*0780*/  LDC.64 R6, c[0x0][0x588] ;  /* 0x00016200ff067b82 */ /* 0x000e240000000a00 */
[----:B0-----:R0:W5:Y:S01]  /*0790*/  LDG.E R153, desc[UR36][R6.64] ;  /* 0x0000002406997981 */ /* 0x001162000c1e1900 */
[----:B------:R-:W-:Y:S05]  /*07a0*/  BRA `(.L_x_4) ;  /* 0x0000000000087947 */ /* 0x000fea0003800000 */
.L_x_5:
[----:B------:R-:W-:Y:S02]  /*07b0*/  ULDC UR4, c[0x0][0x580] ;  /* 0x0001600000047ab9 */ /* 0x000fe40000000800 */
[----:B------:R-:W-:-:S07]  /*07c0*/  IMAD.U32 R153, RZ, RZ, UR4 ;  /* 0x00000004ff997e24 */ /* 0x000fce000f8e00ff */
.L_x_4:
[----:B------:R-:W-:Y:S02]  /*07d0*/  ULDC.64 UR4, c[0x0][0x5a0] ;  /* 0x0001680000047ab9 */ /* 0x000fe40000000a00 */
[----:B------:R-:W-:-:S04]  /*07e0*/  ISETP.NE.U32.AND P0, PT, RZ, UR4, PT ;  /* 0x00000004ff007c0c */ /* 0x000fc8000bf05070 */
[----:B------:R-:W-:-:S13]  /*07f0*/  ISETP.NE.AND.EX P0, PT, RZ, UR5, PT, P0 ;  /* 0x00000005ff007c0c */ /* 0x000fda000bf05300 */
[----:B------:R-:W-:Y:S05]  /*0800*/  @!P0 BRA `(.L_x_6) ;  /* 0x00000000001c8947 */ /* 0x000fea0003800000 */
[----:B01----:R-:W0:Y:S02]  /*0810*/  LDC.64 R6, c[0x0][0x5a0] ;  /* 0x00016800ff067b82 */ /* 0x003e240000000a00 */
[----:B0-----:R-:W2:Y:S02]  /*0820*/  LDG.E.64 R6, desc[UR36][R6.64] ;  /* 0x0000002406067981 */ /* 0x001ea4000c1e1b00 */
[----:B--2---:R-:W-:-:S04]  /*0830*/  ISETP.NE.U32.AND P0, PT, R6, RZ, PT ;  /* 0x000000ff0600720c */ /* 0x004fc80003f05070 */
[----:B------:R-:W-:-:S13]  /*0840*/  ISETP.NE.AND.EX P0, PT, R7, RZ, PT, P0 ;  /* 0x000000ff0700720c */ /* 0x000fda0003f05300 */
[----:B------:R-:W-:Y:S05]  /*0850*/  @!P0 BRA `(.L_x_6) ;  /* 0x0000000000088947 */ /* 0x000fea0003800000 */
[----:B------:R3:W5:Y:S01]  /*0860*/  LD.E R152, desc[UR36][R6.64] ;  /* 0x0000002406987980 */ /* 0x000762000c101900 */
[----:B------:R-:W-:Y:S05]  /*0870*/  BRA `(.L_x_7) ;  /* 0x0000000000247947 */ /* 0x000fea0003800000 */
.L_x_6:
[----:B------:R-:W-:Y:S02]  /*0880*/  ULDC.64 UR4, c[0x0][0x590] ;  /* 0x0001640000047ab9 */ /* 0x000fe40000000a00 */
[----:B------:R-:W-:-:S04]  /*0890*/  ISETP.NE.U32.AND P0, PT, RZ, UR4, PT ;  /* 0x00000004ff007c0c */ /* 0x000fc8000bf05070 */
[----:B------:R-:W-:-:S13]  /*08a0*/  ISETP.NE.AND.EX P0, PT, RZ, UR5, PT, P0 ;  /* 0x00000005ff007c0c */ /* 0x000fda000bf05300 */
[----:B------:R-:W-:Y:S05]  /*08b0*/  @!P0 BRA `(.L_x_8) ;  /* 0x00000000000c8947 */ /* 0x000fea0003800000 */
[----:B01----:R-:W0:Y:S02]  /*08c0*/  LDC.64 R6, c[0x0][0x590] ;  /* 0x00016400ff067b82 */ /* 0x003e240000000a00 */
[----:B0-----:R2:W5:Y:S01]  /*08d0*/  LDG.E R152, desc[UR36][R6.64] ;  /* 0x0000002406987981 */ /* 0x001562000c1e1900 */
[----:B------:R-:W-:Y:S05]  /*08e0*/  BRA `(.L_x_7) ;  /* 0x0000000000087947 */ /* 0x000fea0003800000 */
.L_x_8:
[----:B------:R-:W-:Y:S02]  /*08f0*/  ULDC UR4, c[0x0][0x584] ;  /* 0x0001610000047ab9 */ /* 0x000fe40000000800 */
[----:B------:R-:W-:-:S07]  /*0900*/  IMAD.U32 R152, RZ, RZ, UR4 ;  /* 0x00000004ff987e24 */ /* 0x000fce000f8e00ff */
.L_x_7:
[----:B------:R-:W4:Y:S01]  /*0910*/  LDC R2, c[0x0][0x65c] ;  /* 0x00019700ff027b82 */ /* 0x000f220000000800 */
[----:B------:R-:W4:Y:S01]  /*0920*/  S2R R14, SR_CTAID.Y ;  /* 0x00000000000e7919 */ /* 0x000f220000002600 */
[----:B------:R-:W-:Y:S01]  /*0930*/  ULDC UR6, c[0x0][0x28c] ;  /* 0x0000a30000067ab9 */ /* 0x000fe20000000800 */
[----:B------:R-:W-:Y:S01]  /*0940*/  ISETP.NE.AND P0, PT, R8, 0x2, PT ;  /* 0x000000020800780c */ /* 0x000fe20003f05270 */
[----:B------:R-:W-:Y:S01]  /*0950*/  UIADD3 UR6, UR6, 0x3f, URZ ;  /* 0x0000003f06067890 */ /* 0x000fe2000fffe03f */
[----:B0123--:R-:W0:Y:S01]  /*0960*/  S2R R6, SR_CTAID.X ;  /* 0x0000000000067919 */ /* 0x00fe220000002500 */
[----:B------:R-:W-:Y:S01]  /*0970*/  IMAD.MOV.U32 R7, RZ, RZ, RZ ;  /* 0x000000ffff077224 */ /* 0x000fe200078e00ff */
[----:B------:R-:W-:Y:S01]  /*0980*/  UMOV UR39, URZ ;  /* 0x0000003f00277c82 */ /* 0x000fe20008000000 */
[----:B------:R-:W-:Y:S01]  /*0990*/  USHF.R.S32.HI UR7, URZ, 0x1f, UR6 ;  /* 0x0000001f3f077899 */ /* 0x000fe20008011406 */
[----:B------:R-:W-:Y:S01]  /*09a0*/  UMOV UR38, URZ ;  /* 0x0000003f00267c82 */ /* 0x000fe20008000000 */
[----:B------:R-:W-:-:S02]  /*09b0*/  ULDC.64 UR8, c[0x0][0x650] ;  /* 0x0001940000087ab9 */ /* 0x000fc40000000a00 */
[----:B------:R-:W-:-:S04]  /*09c0*/  ULEA.HI UR7, UR7, UR6, URZ, 0x6 ;  /* 0x0000000607077291 */ /* 0x000fc8000f8f303f */
[----:B------:R-:W-:Y:S01]  /*09d0*/  USHF.R.S32.HI UR40, URZ, 0x6, UR7 ;  /* 0x000000063f287899 */ /* 0x000fe20008011407 */
[----:B----4-:R-:W-:-:S13]  /*09e0*/  ISETP.NE.AND P1, PT, R2, 0x1, PT ;  /* 0x000000010200780c */ /* 0x010fda0003f25270 */
[----:B------:R-:W0:Y:S01]  /*09f0*/  @P1 LDC R19, c[0x0][0x10] ;  /* 0x00000400ff131b82 */ /* 0x000e220000000800 */
[----:B------:R-:W-:Y:S02]  /*0a00*/  @P1 IMAD.MOV.U32 R8, RZ, RZ, R14 ;  /* 0x000000ffff081224 */ /* 0x000fe400078e000e */
[----:B------:R-:W-:Y:S02]  /*0a10*/  @P1 IMAD.MOV.U32 R9, RZ, RZ, RZ ;  /* 0x000000ffff091224 */ /* 0x000fe400078e00ff */
[----:B------:R-:W-:-:S03]  /*0a20*/  @P1 IMAD.MOV.U32 R17, RZ, RZ, RZ ;  /* 0x000000ffff111224 */ /* 0x000fc600078e00ff */
[----:B------:R-:W1:Y:S01]  /*0a30*/  @!P1 LDC R11, c[0x0][0xc] ;  /* 0x00000300ff0b9b82 */ /* 0x000e620000000800 */
[----:B------:R-:W-:Y:S01]  /*0a40*/  ULDC UR4, c[0x0][0xc] ;  /* 0x0000030000047ab9 */ /* 0x000fe20000000800 */
[----:B------:R-:W-:Y:S02]  /*0a50*/  ULDC UR5, c[0x0][0x10] ;  /* 0x0000040000057ab9 */ /* 0x000fe40000000800 */
[----:B------:R-:W-:-:S04]  /*0a60*/  UIMAD.WIDE.U32 UR4, UR4, UR5, URZ ;  /* 0x00000005040472a5 */ /* 0x000fc8000f8e003f */
[----:B------:R-:W2:Y:S01]  /*0a70*/  LDC R2, c[0x0][0x14] ;  /* 0x00000500ff027b82 */ /* 0x000ea20000000800 */
[----:B0-----:R-:W-:-:S04]  /*0a80*/  @P1 IMAD.WIDE.U32 R18, R6, R19, R8 ;  /* 0x0000001306121225 */ /* 0x001fc800078e0008 */
[----:B------:R-:W-:Y:S02]  /*0a90*/  @P1 IMAD.IADD R17, R19, 0x1, R17 ;  /* 0x0000000113111824 */ /* 0x000fe400078e0211 */
[----:B-1----:R-:W-:-:S04]  /*0aa0*/  @!P1 IMAD.WIDE.U32 R8, R11, R14, R6 ;  /* 0x0000000e0b089225 */ /* 0x002fc800078e0006 */
[----:B------:R-:W-:Y:S02]  /*0ab0*/  @!P1 IMAD.MOV.U32 R18, RZ, RZ, R8 ;  /* 0x000000ffff129224 */ /* 0x000fe400078e0008 */
[----:B------:R-:W-:Y:S02]  /*0ac0*/  @!P1 IMAD.MOV.U32 R17, RZ, RZ, R9 ;  /* 0x000000ffff119224 */ /* 0x000fe400078e0009 */
[----:B--2---:R-:W-:-:S04]  /*0ad0*/  IMAD.WIDE.U32 R12, R2, UR4, RZ ;  /* 0x00000004020c7c25 */ /* 0x004fc8000f8e00ff */
[----:B------:R-:W-:Y:S01]  /*0ae0*/  IMAD R23, R2, UR5, RZ ;  /* 0x0000000502177c24 */ /* 0x000fe2000f8e02ff */
[----:B------:R0:W-:Y:S03]  /*0af0*/  STL.64 [R1], R12 ;  /* 0x0000000c01007387 */ /* 0x0001e60000100a00 */
[----:B------:R-:W-:Y:S01]  /*0b00*/  IMAD.IADD R23, R13, 0x1, R23 ;  /* 0x000000010d177824 */ /* 0x000fe200078e0217 */
[----:B------:R-:W-:Y:S06]  /*0b10*/  @P0 BRA `(.L_x_9) ;  /* 0x0000000000200947 */ /* 0x000fec0003800000 */
[----:B------:R-:W-:Y:S01]  /*0b20*/  UISETP.GE.U32.AND UP0, UPT, UR40, 0x5, UPT ;  /* 0x000000052800788c */ /* 0x000fe2000bf06070 */
[----:B------:R-:W-:Y:S01]  /*0b30*/  IADD3 R18, P0, R18, R12, RZ ;  /* 0x0000000c12127210 */ /* 0x000fe20007f1e0ff */
[----:B------:R-:W-:Y:S01]  /*0b40*/  UIMAD.WIDE.U32 UR4, UR40, -0x33333333, URZ ;  /* 0xcccccccd280478a5 */ /* 0x000fe2000f8e003f */
[----:B------:R-:W-:-:S03]  /*0b50*/  UMOV UR38, URZ ;  /* 0x0000003f00267c82 */ /* 0x000fc60008000000 */
[----:B------:R-:W-:Y:S01]  /*0b60*/  USHF.R.U32.HI UR4, URZ, 0x2, UR5 ;  /* 0x000000023f047899 */ /* 0x000fe20008011605 */
[----:B------:R-:W-:-:S03]  /*0b70*/  IMAD.X R17, R23, 0x1, R17, P0 ;  /* 0x0000000117117824 */ /* 0x000fc600000e0611 */
[----:B------:R-:W-:Y:S02]  /*0b80*/  UIMAD UR39, UR4, -0x5, UR40 ;  /* 0xfffffffb042778a4 */ /* 0x000fe4000f8e0228 */
[----:B------:R-:W-:-:S12]  /*0b90*/  @UP0 ULOP3.LUT UR38, UR4, 0x1, URZ, 0xc0, !UPT ;  /* 0x0000000104260892 */ /* 0x000fd8000f8ec03f */
.L_x_9:
[----:B------:R-:W-:Y:S01]  /*0ba0*/  ISETP.GE.U32.AND P0, PT, R18, UR8, PT ;  /* 0x0000000812007c0c */ /* 0x000fe2000bf06070 */
[----:B------:R-:W-:Y:S01]  /*0bb0*/  IMAD.MOV.U32 R19, RZ, RZ, -0x1 ;  /* 0xffffffffff137424 */ /* 0x000fe200078e00ff */
[----:B------:R-:W-:Y:S01]  /*0bc0*/  PRMT R8, RZ, 0x7610, R8 ;  /* 0x00007610ff087816 */ /* 0x000fe20000000008 */
[----:B------:R-:W-:Y:S01]  /*0bd0*/  IMAD.MOV.U32 R22, RZ, RZ, -0x1 ;  /* 0xffffffffff167424 */ /* 0x000fe200078e00ff */
[----:B------:R-:W-:Y:S01]  /*0be0*/  ISETP.GE.U32.AND.EX P0, PT, R17, UR9, PT, P0 ;  /* 0x0000000911007c0c */ /* 0x000fe2000bf06100 */
[----:B------:R-:W-:-:S12]  /*0bf0*/  IMAD.MOV.U32 R2, RZ, RZ, -0x1 ;  /* 0xffffffffff027424 */ /* 0x000fd800078e00ff */
[----:B------:R-:W-:Y:S05]  /*0c00*/  @P0 BRA `(.L_x_10) ;  /* 0x00000004005c0947 */ /* 0x000fea0003800000 */
[----:B------:R-:W1:Y:S01]  /*0c10*/  LDC.64 R20, c[0x0][0x628] ;  /* 0x00018a00ff147b82 */ /* 0x000e620000000a00 */
[----:B------:R-:W-:Y:S02]  /*0c20*/  IMAD.MOV.U32 R8, RZ, RZ, R18 ;  /* 0x000000ffff087224 */ /* 0x000fe400078e0012 */
[----:B------:R-:W-:-:S05]  /*0c30*/  IMAD.MOV.U32 R9, RZ, RZ, R17 ;  /* 0x000000ffff097224 */ /* 0x000fca00078e0011 */
[----:B------:R-:W2:Y:S08]  /*0c40*/  LDC R2, c[0x0][0x630] ;  /* 0x00018c00ff027b82 */ /* 0x000eb00000000800 */
[----:B------:R-:W3:Y:S01]  /*0c50*/  LDC.64 R24, c[0x0][0x620] ;  /* 0x00018800ff187b82 */ /* 0x000ee20000000a00 */
[----:B-1----:R-:W-:-:S04]  /*0c60*/  ISETP.NE.U32.AND P0, PT, R20, RZ, PT ;  /* 0x000000ff1400720c */ /* 0x002fc80003f05070 */
[----:B------:R-:W-:-:S13]  /*0c70*/  ISETP.NE.AND.EX P0, PT, R21, RZ, PT, P0 ;  /* 0x000000ff1500720c */ /* 0x000fda0003f05300 */
[----:B--23--:R-:W-:Y:S05]  /*0c80*/  @!P0 BRA `(.L_x_11) ;  /* 0x0000000000288947 */ /* 0x00cfea0003800000 */
[----:B0-----:R-:W0:Y:S02]  /*0c90*/  LDC R13, c[0x0][0x634] ;  /* 0x00018d00ff0d7b82 */ /* 0x001e240000000800 */
[----:B0-----:R-:W-:-:S05]  /*0ca0*/  IADD3 R13, P0, R18, R13, RZ ;  /* 0x0000000d120d7210 */ /* 0x001fca0007f1e0ff */
[----:B------:R-:W-:-:S04]  /*0cb0*/  IMAD.X R15, RZ, RZ, R17, P0 ;  /* 0x000000ffff0f7224 */ /* 0x000fc800000e0611 */
[----:B------:R-:W-:-:S04]  /*0cc0*/  IMAD.WIDE.U32 R8, R15, R20, RZ ;  /* 0x000000140f087225 */ /* 0x000fc800078e00ff */
[----:B------:R-:W-:-:S04]  /*0cd0*/  IMAD.WIDE.U32 R10, P0, R13, R21, R8 ;  /* 0x000000150d0a7225 */ /* 0x000fc80007800008 */
[----:B------:R-:W-:-:S04]  /*0ce0*/  IMAD.WIDE.U32 R8, R13, R20, RZ ;  /* 0x000000140d087225 */ /* 0x000fc800078e00ff */
[----:B------:R-:W-:Y:S01]  /*0cf0*/  IMAD.X R13, RZ, RZ, RZ, P0 ;  /* 0x000000ffff0d7224 */ /* 0x000fe200000e06ff */
[----:B------:R-:W-:Y:S01]  /*0d00*/  IADD3 RZ, P0, R9, R10, RZ ;  /* 0x0000000a09ff7210 */ /* 0x000fe20007f1e0ff */
[----:B------:R-:W-:-:S04]  /*0d10*/  IMAD.MOV.U32 R12, RZ, RZ, R11 ;  /* 0x000000ffff0c7224 */ /* 0x000fc800078e000b */
[----:B------:R-:W-:-:S08]  /*0d20*/  IMAD.WIDE.U32.X R8, R15, R21, R12, P0 ;  /* 0x000000150f087225 */ /* 0x000fd000000e040c */
.L_x_11:
[-CC-:B------:R-:W-:Y:S01]  /*0d30*/  SHF.R.U64 R31, R8, R2.reuse, R9.reuse ;  /* 0x00000002081f7219 */ /* 0x180fe20000001209 */
[----:B0-----:R-:W0:Y:S01]  /*0d40*/  LDC R12, c[0x0][0x618] ;  /* 0x00018600ff0c7b82 */ /* 0x001e220000000800 */
[----:B------:R-:W-:Y:S01]  /*0d50*/  SHF.R.U32.HI R7, RZ, R2, R9 ;  /* 0x00000002ff077219 */ /* 0x000fe20000011609 */
[----:B------:R-:W-:Y:S01]  /*0d60*/  ULDC UR4, c[0x0][0x150] ;  /* 0x0000540000047ab9 */ /* 0x000fe20000000800 */
[----:B------:R-:W-:Y:S01]  /*0d70*/  IADD3 R11, P0, RZ, -R31, RZ ;  /* 0x8000001fff0b7210 */ /* 0x000fe20007f1e0ff */
[----:B------:R-:W-:Y:S01]  /*0d80*/  IMAD.MOV.U32 R19, RZ, RZ, R17 ;  /* 0x000000ffff137224 */ /* 0x000fe200078e0011 */
[----:B------:R-:W-:-:S03]  /*0d90*/  I2FP.F32.U32 R2, R6 ;  /* 0x0000000600027245 */ /* 0x000fc60000201000 */
[----:B------:R-:W1:Y:S01]  /*0da0*/  LDC.64 R26, c[0x0][0x640] ;  /* 0x00019000ff1a7b82 */ /* 0x000e620000000a00 */
[----:B------:R-:W-:Y:S02]  /*0db0*/  IMAD.X R13, RZ, RZ, ~R7, P0 ;  /* 0x000000ffff0d7224 */ /* 0x000fe400000e0e07 */
[----:B------:R-:W-:Y:S01]  /*0dc0*/  FMUL R2, R2, UR4 ;  /* 0x0000000402027c20 */ /* 0x000fe20008400000 */
[----:B------:R-:W-:Y:S01]  /*0dd0*/  IMAD.WIDE.U32 R8, R11, R24, R18 ;  /* 0x000000180b087225 */ /* 0x000fe200078e0012 */
[----:B------:R-:W-:-:S03]  /*0de0*/  ULDC UR4, c[0x0][0x154] ;  /* 0x0000550000047ab9 */ /* 0x000fc60000000800 */
[----:B------:R-:W-:Y:S01]  /*0df0*/  IMAD R10, R13, R24, RZ ;  /* 0x000000180d0a7224 */ /* 0x000fe200078e02ff */
[----:B------:R-:W2:Y:S01]  /*0e00*/  LDC R7, c[0x0][0x144] ;  /* 0x00005100ff077b82 */ /* 0x000ea20000000800 */
[----:B------:R-:W3:Y:S02]  /*0e10*/  F2I.U32.TRUNC.NTZ R2, R2 ;  /* 0x0000000200027305 */ /* 0x000ee4000020f000 */
[----:B------:R-:W-:-:S04]  /*0e20*/  IMAD R11, R11, R25, R10 ;  /* 0x000000190b0b7224 */ /* 0x000fc800078e020a */
[----:B------:R-:W-:Y:S01]  /*0e30*/  IMAD.IADD R9, R9, 0x1, R11 ;  /* 0x0000000109097824 */ /* 0x000fe200078e020b */
[----:B------:R-:W4:Y:S01]  /*0e40*/  LDC R22, c[0x0][0x608] ;  /* 0x00018200ff167b82 */ /* 0x000f220000000800 */
[----:B------:R-:W-:-:S03]  /*0e50*/  IMAD.MOV.U32 R11, RZ, RZ, -0x1 ;  /* 0xffffffffff0b7424 */ /* 0x000fc600078e00ff */
[--C-:B0-----:R-:W-:Y:S02]  /*0e60*/  SHF.R.U64 R20, R8, R12, R9.reuse ;  /* 0x0000000c08147219 */ /* 0x101fe40000001209 */
[----:B------:R-:W-:Y:S02]  /*0e70*/  I2FP.F32.U32 R8, R14 ;  /* 0x0000000e00087245 */ /* 0x000fe40000201000 */
[----:B------:R-:W0:Y:S01]  /*0e80*/  LDC R24, c[0x0][0x658] ;  /* 0x00019600ff187b82 */ /* 0x000e220000000800 */
[----:B-1----:R-:W-:Y:S01]  /*0e90*/  ISETP.NE.U32.AND P0, PT, R26, RZ, PT ;  /* 0x000000ff1a00720c */ /* 0x002fe20003f05070 */
[----:B---3--:R-:W-:Y:S02]  /*0ea0*/  IMAD.MOV R10, RZ, RZ, -R2 ;  /* 0x000000ffff0a7224 */ /* 0x008fe400078e0a02 */
[----:B------:R-:W-:Y:S01]  /*0eb0*/  FMUL R8, R8, UR4 ;  /* 0x0000000408087c20 */ /* 0x000fe20008400000 */
[----:B------:R-:W-:Y:S02]  /*0ec0*/  SHF.R.U32.HI R9, RZ, R12, R9 ;  /* 0x0000000cff097219 */ /* 0x000fe40000011609 */
[----:B------:R-:W-:Y:S01]  /*0ed0*/  ISETP.NE.AND.EX P0, PT, R27, RZ, PT, P0 ;  /* 0x000000ff1b00720c */ /* 0x000fe20003f05300 */
[----:B------:R1:W3:Y:S01]  /*0ee0*/  F2I.U32.TRUNC.NTZ R15, R8 ;  /* 0x00000008000f7305 */ /* 0x0002e2000020f000 */
[----:B------:R-:W1:Y:S01]  /*0ef0*/  LDC R19, c[0x0][0x148] ;  /* 0x00005200ff137b82 */ /* 0x000e620000000800 */
[----:B--2---:R-:W-:-:S07]  /*0f00*/  IMAD R2, R7, R10, R6 ;  /* 0x0000000a07027224 */ /* 0x004fce00078e0206 */
[----:B------:R-:W2:Y:S01]  /*0f10*/  LDC R25, c[0x0][0x600] ;  /* 0x00018000ff197b82 */ /* 0x000ea20000000800 */
[-CC-:B----4-:R-:W-:Y:S02]  /*0f20*/  SHF.R.U64 R32, R20, R22.reuse, R9.reuse ;  /* 0x0000001614207219 */ /* 0x190fe40000001209 */
[----:B------:R-:W-:Y:S01]  /*0f30*/  SHF.R.U32.HI R7, RZ, R22, R9 ;  /* 0x00000016ff077219 */ /* 0x000fe20000011609 */
[----:B------:R-:W-:-:S04]  /*0f40*/  IMAD.MOV.U32 R9, RZ, RZ, 0x1 ;  /* 0x00000001ff097424 */ /* 0x000fc800078e00ff */
[----:B------:R-:W4:Y:S01]  /*0f50*/  LDC R28, c[0x0][0x648] ;  /* 0x00019200ff1c7b82 */ /* 0x000f220000000800 */
[-C--:B0-----:R-:W-:Y:S02]  /*0f60*/  SHF.L.U32 R6, R11, R24.reuse, RZ ;  /* 0x000000180b067219 */ /* 0x081fe400000006ff */
[--C-:B------:R-:W-:Y:S02]  /*0f70*/  SHF.R.U64 R22, R32, R24, R7.reuse ;  /* 0x0000001820167219 */ /* 0x100fe40000001207 */
[----:B------:R-:W-:Y:S02]  /*0f80*/  LOP3.LUT R13, RZ, R6, RZ, 0x33, !PT ;  /* 0x00000006ff0d7212 */ /* 0x000fe400078e33ff */
[-C--:B------:R-:W-:Y:S01]  /*0f90*/  SHF.R.U32.HI R7, RZ, R24.reuse, R7 ;  /* 0x00000018ff077219 */ /* 0x080fe20000011607 */
[----:B------:R-:W0:Y:S01]  /*0fa0*/  LDC R29, c[0x0][0x638] ;  /* 0x00018e00ff1d7b82 */ /* 0x000e220000000800 */
[----:B------:R-:W-:Y:S01]  /*0fb0*/  SHF.L.U32 R12, R9, R24, RZ ;  /* 0x00000018090c7219 */ /* 0x000fe200000006ff */
[----:B------:R-:W-:-:S06]  /*0fc0*/  IMAD.MOV.U32 R6, RZ, RZ, R22 ;  /* 0x000000ffff067224 */ /* 0x000fcc00078e0016 */
[----:B------:R-:W0:Y:S01]  /*0fd0*/  LDC R30, c[0x0][0x610] ;  /* 0x00018400ff1e7b82 */ /* 0x000e220000000800 */
[----:B-1-3--:R-:W-:Y:S05]  /*0fe0*/  @!P0 BRA `(.L_x_12) ;  /* 0x0000000000288947 */ /* 0x00afea0003800000 */
[----:B------:R-:W1:Y:S02]  /*0ff0*/  LDC R11, c[0x0][0x64c] ;  /* 0x00019300ff0b7b82 */ /* 0x000e640000000800 */
[----:B-1----:R-:W-:-:S05]  /*1000*/  IADD3 R11, P0, R22, R11, RZ ;  /* 0x0000000b160b7210 */ /* 0x002fca0007f1e0ff */
        /* <DEDUP_REMOVED lines=8> */
.L_x_12:
[----:B----4-:R-:W-:Y:S01]  /*1090*/  SHF.R.U64 R6, R6, R28, R7 ;  /* 0x0000001c06067219 */ /* 0x010fe20000001207 */
[----:B--2---:R-:W-:Y:S01]  /*10a0*/  VIADD R7, R25, 0xffffffff ;  /* 0xffffffff19077836 */ /* 0x004fe20000000000 */
[----:B------:R-:W-:Y:S01]  /*10b0*/  LOP3.LUT R13, R32, R13, RZ, 0xc0, !PT ;  /* 0x0000000d200d7212 */ /* 0x000fe200078ec0ff */
[----:B------:R-:W-:Y:S02]  /*10c0*/  IMAD.MOV R15, RZ, RZ, -R15 ;  /* 0x000000ffff0f7224 */ /* 0x000fe400078e0a0f */
[----:B------:R-:W-:Y:S01]  /*10d0*/  IMAD.MOV R8, RZ, RZ, -R6 ;  /* 0x000000ffff087224 */ /* 0x000fe200078e0a06 */
[----:B------:R-:W-:Y:S01]  /*10e0*/  LOP3.LUT R7, R20, R7, RZ, 0xc0, !PT ;  /* 0x0000000714077212 */ /* 0x000fe200078ec0ff */
[----:B------:R-:W-:Y:S02]  /*10f0*/  IMAD R13, R12, R6, R13 ;  /* 0x000000060c0d7224 */ /* 0x000fe400078e020d */
[----:B------:R-:W-:Y:S02]  /*1100*/  @P1 IMAD R2, R19, R15, R14 ;  /* 0x0000000f13021224 */ /* 0x000fe400078e020e */
[----:B0-----:R-:W-:-:S02]  /*1110*/  IMAD R6, R8, R29, R22 ;  /* 0x0000001d08067224 */ /* 0x001fc400078e0216 */
[----:B------:R-:W-:Y:S02]  /*1120*/  IMAD R2, R13, R30, R2 ;  /* 0x0000001e0d027224 */ /* 0x000fe400078e0202 */
[----:B------:R-:W-:Y:S02]  /*1130*/  IMAD R19, R6, R25, R7 ;  /* 0x0000001906137224 */ /* 0x000fe400078e0207 */
[----:B------:R-:W-:-:S03]  /*1140*/  IMAD.MOV.U32 R8, RZ, RZ, 0x1 ;  /* 0x00000001ff087424 */ /* 0x000fc600078e00ff */
[----:B------:R-:W-:Y:S02]  /*1150*/  SEL R22, R19, R2, !P1 ;  /* 0x0000000213167207 */ /* 0x000fe40004800000 */
[----:B------:R-:W-:Y:S01]  /*1160*/  SEL R19, R2, R19, !P1 ;  /* 0x0000001302137207 */ /* 0x000fe20004800000 */
[----:B------:R-:W-:-:S07]  /*1170*/  IMAD.MOV.U32 R2, RZ, RZ, R31 ;  /* 0x000000ffff027224 */ /* 0x000fce00078e001f */
.L_x_10:
[----:B------:R-:W-:Y:S05]  /*1180*/  @!P2 BRA `(.L_x_13) ;  /* 0x000000740090a947 */ /* 0x000fea0003800000 */
[----:B------:R-:W-:-:S13]  /*1190*/  ISETP.GT.U32.AND P0, PT, R33, 0x1, PT ;  /* 0x000000012100780c */ /* 0x000fda0003f04070 */
[----:B------:R-:W-:Y:S05]  /*11a0*/  @P0 EXIT ;  /* 0x000000000000094d */ /* 0x000fea0003800000 */
.L_x_14:
[----:B------:R-:W-:-:S08]  /*11b0*/  NOP ;  /* 0x0000000000007918 */ /* 0x000fd00000000000 */
[----:B------:R-:W1:Y:S02]  /*11c0*/  USETMAXREG.TRY_ALLOC.CTAPOOL UP0, 0xe8 ;  /* 0x000000e8000079c8 */ /* 0x000e640008000600 */
[----:B-1----:R-:W-:-:S13]  /*11d0*/  PLOP3.LUT P0, PT, PT, PT, UP0, 0x80, 0x0 ;  /* 0x000000000000781c */ /* 0x002fda0003f0f008 */
[----:B------:R-:W-:Y:S05]  /*11e0*/  @!P0 BRA `(.L_x_14) ;  /* 0xfffffffc00f08947 */ /* 0x000fea000383ffff */
[----:B------:R-:W-:-:S13]  /*11f0*/  LOP3.LUT P0, RZ, R8, 0xff, RZ, 0xc0, !PT ;  /* 0x000000ff08ff7812 */ /* 0x000fda000780c0ff */
[----:B------:R-:W-:Y:S05]  /*1200*/  @!P0 EXIT ;  /* 0x000000000000894d */ /* 0x000fea0003800000 */
[----:B------:R-:W1:Y:S01]  /*1210*/  S2UR UR4, SR_CgaCtaId ;  /* 0x00000000000479c3 */ /* 0x000e620000008800 */
[----:B------:R-:W-:Y:S01]  /*1220*/  VIADD R6, R5, 0xffffffff ;  /* 0xffffffff05067836 */ /* 0x000fe20000000000 */
[----:B------:R-:W-:Y:S01]  /*1230*/  SHF.R.S32.HI R0, RZ, 0x1f, R3 ;  /* 0x0000001fff007819 */ /* 0x000fe20000011403 */
[----:B------:R-:W-:Y:S01]  /*1240*/  UMOV UR41, 0x400 ;  /* 0x0000040000297882 */ /* 0x000fe20000000000 */
[----:B------:R-:W-:Y:S02]  /*1250*/  UISETP.LT.AND UP0, UPT, UR40, 0x1, UPT ;  /* 0x000000012800788c */ /* 0x000fe4000bf01270 */
[----:B------:R-:W-:Y:S01]  /*1260*/  R2UR UR42, R6 ;  /* 0x00000000062a72ca */ /* 0x000fe200000e0000 */
[----:B------:R-:W-:Y:S01]  /*1270*/  ULDC UR5, c[0x0][0x284] ;  /* 0x0000a10000057ab9 */ /* 0x000fe20000000800 */
[CC--:B------:R-:W-:Y:S01]  /*1280*/  LEA.HI R4, R0.reuse, R3.reuse, RZ, 0x2 ;  /* 0x0000000300047211 */ /* 0x0c0fe200078f10ff */
[----:B------:R-:W-:Y:S01]  /*1290*/  USEL UR43, UR40, 0x1, UP0 ;  /* 0x00000001282b7887 */ /* 0x000fe20008000000 */
[----:B------:R-:W-:Y:S01]  /*12a0*/  LEA.HI R0, R0, R3, RZ, 0x5 ;  /* 0x0000000300007211 */ /* 0x000fe200078f28ff */
[----:B------:R-:W-:Y:S01]  /*12b0*/  USHF.L.U32 UR44, UR40, 0x1, URZ ;  /* 0x00000001282c7899 */ /* 0x000fe2000800063f */
[--C-:B------:R-:W-:Y:S01]  /*12c0*/  SHF.R.S32.HI R154, RZ, 0x2, R4.reuse ;  /* 0x00000002ff9a7819 */ /* 0x100fe20000011404 */
[----:B------:R-:W-:Y:S01]  /*12d0*/  UIADD3 UR43, -UR43, UR40, URZ ;  /* 0x000000282b2b7290 */ /* 0x000fe2000fffe13f */
[----:B------:R-:W-:-:S02]  /*12e0*/  SHF.R.S32.HI R5, RZ, 0x1f, R4 ;  /* 0x0000001fff057819 */ /* 0x000fc40000011404 */
[----:B------:R-:W-:Y:S02]  /*12f0*/  LOP3.LUT R156, R4, 0xfffffffc, RZ, 0xc0, !PT ;  /* 0xfffffffc049c7812 */ /* 0x000fe400078ec0ff */
[----:B------:R-:W-:Y:S01]  /*1300*/  LEA.HI R5, R5, R154, RZ, 0x3 ;  /* 0x0000009a05057211 */ /* 0x000fe200078f18ff */
[----:B------:R-:W-:Y:S01]  /*1310*/  USHF.L.U32 UR42, UR42, 0x3, URZ ;  /* 0x000000032a2a7899 */ /* 0x000fe2000800063f */
[----:B------:R-:W-:Y:S01]  /*1320*/  ISETP.NE.AND P0, PT, R6, RZ, PT ;  /* 0x000000ff0600720c */ /* 0x000fe20003f05270 */
[----:B------:R-:W-:Y:S01]  /*1330*/  IMAD.IADD R156, R3, 0x1, -R156 ;  /* 0x00000001039c7824 */ /* 0x000fe200078e0a9c */
[----:B------:R-:W-:Y:S01]  /*1340*/  LOP3.LUT R5, R5, 0xfffffff8, RZ, 0xc0, !PT ;  /* 0xfffffff805057812 */ /* 0x000fe200078ec0ff */
[----:B-1----:R-:W-:Y:S02]  /*1350*/  ULEA UR41, UR4, UR41, 0x18 ;  /* 0x0000002904297291 */ /* 0x002fe4000f8ec03f */
[----:B------:R-:W-:Y:S01]  /*1360*/  IMAD.U32 R158, RZ, RZ, UR42 ;  /* 0x0000002aff9e7e24 */ /* 0x000fe2000f8e00ff */
[----:B------:R-:W-:Y:S01]  /*1370*/  SEL R163, RZ, 0x1, P0 ;  /* 0x00000001ffa37807 */ /* 0x000fe20000000000 */
[----:B------:R-:W-:Y:S01]  /*1380*/  IMAD.IADD R154, R154, 0x1, -R5 ;  /* 0x000000019a9a7824 */ /* 0x000fe200078e0a05 */
[----:B------:R-:W-:Y:S01]  /*1390*/  UIADD3 UR45, UR41, 0x60, URZ ;  /* 0x00000060292d7890 */ /* 0x000fe2000fffe03f */
[----:B------:R-:W-:-:S02]  /*13a0*/  SHF.R.S32.HI R5, RZ, 0x5, R0 ;  /* 0x00000005ff057819 */ /* 0x000fc40000011400 */
[C---:B------:R-:W-:Y:S02]  /*13b0*/  LOP3.LUT R160, R158.reuse, 0x8, RZ, 0xc0, !PT ;  /* 0x000000089ea07812 */ /* 0x040fe400078ec0ff */
[--C-:B------:R-:W-:Y:S01]  /*13c0*/  SHF.R.S32.HI R155, RZ, 0x1f, R154.reuse ;  /* 0x0000001fff9b7819 */ /* 0x100fe2000001149a */
[C-C-:B------:R-:W-:Y:S01]  /*13d0*/  IMAD R161, R5.reuse, -0x10, -R154.reuse ;  /* 0xfffffff005a17824 */ /* 0x140fe200078e0a9a */
[----:B------:R-:W-:Y:S01]  /*13e0*/  LOP3.LUT R158, R158, 0x8, RZ, 0xc, !PT ;  /* 0x000000089e9e7812 */ /* 0x000fe200078e0cff */
[----:B------:R-:W-:Y:S01]  /*13f0*/  IMAD.U32 R159, RZ, RZ, UR45 ;  /* 0x0000002dff9f7e24 */ /* 0x000fe2000f8e00ff */
[----:B------:R-:W-:Y:S01]  /*1400*/  LOP3.LUT R160, R160, 0x18, RZ, 0x3c, !PT ;  /* 0x00000018a0a07812 */ /* 0x000fe200078e3cff */
[----:B------:R-:W-:-:S04]  /*1410*/  IMAD.WIDE R154, R5, 0x10, R154 ;  /* 0x00000010059a7825 */ /* 0x000fc800078e029a */
[----:B------:R-:W-:Y:S02]  /*1420*/  VIADD R157, R159, UR42 ;  /* 0x0000002a9f9d7c36 */ /* 0x000fe40008000000 */
[----:B------:R-:W-:-:S07]  /*1430*/  VIADD R161, R161, UR5 ;  /* 0x00000005a1a17c36 */ /* 0x000fce0008000000 */
.L_x_294:
[----:B------:R-:W-:Y:S01]  /*1440*/  SHF.L.U32 R0, R163, 0x1f, RZ ;  /* 0x0000001fa3007819 */ /* 0x000fe200000006ff */
[----:B------:R-:W-:Y:S02]  /*1450*/  ULDC UR4, c[0x0][0x28c] ;  /* 0x0000a30000047ab9 */ /* 0x000fe40000000800 */
[----:B------:R-:W-:Y:S01]  /*1460*/  ISETP.LT.AND P1, PT, RZ, UR4, PT ;  /* 0x00000004ff007c0c */ /* 0x000fe2000bf21270 */
[----:B-1----:R-:W1:Y:S02]  /*1470*/  SYNCS.PHASECHK.TRANS64.TRYWAIT P0, [R159+UR42], R0 ;  /* 0x000000009f0075a7 */ /* 0x002e64000800016a */
[----:B-1-34-:R-:W-:Y:S10]  /*1480*/  @!P0 BRA `(.L_x_15) ;  /* 0x0000008000ec8947 */ /* 0x01aff40003800000 */
.L_x_317:
[----:B------:R-:W-:Y:S05]  /*1490*/  @P1 BRA `(.L_x_16) ;  /* 0x0000000000401947 */ /* 0x000fea0003800000 */
[----:B-1----:R-:W-:Y:S01]  /*14a0*/  MOV R0, 0x0 ;  /* 0x0000000000007802 */ /* 0x002fe20000000f00 */
[----:B------:R-:W-:Y:S01]  /*14b0*/  ULDC.64 UR4, c[0x4][0x68] ;  /* 0x01001a0000047ab9 */ /* 0x000fe20000000a00 */
[----:B------:R-:W-:Y:S01]  /*14c0*/  ULDC.64 UR6, c[0x4][0x8] ;  /* 0x0100020000067ab9 */ /* 0x000fe20000000a00 */
[----:B------:R-:W-:Y:S01]  /*14d0*/  IMAD.U32 R4, RZ, RZ, UR4 ;  /* 0x00000004ff047e24 */ /* 0x000fe2000f8e00ff */
[----:B------:R1:W2:Y:S01]  /*14e0*/  LDC.64 R14, c[0x4][R0] ;  /* 0x01000000000e7b82 */ /* 0x0002a20000000a00 */
[----:B------:R-:W-:Y:S01]  /*14f0*/  IMAD.U32 R5, RZ, RZ, UR5 ;  /* 0x00000005ff057e24 */ /* 0x000fe2000f8e00ff */
[----:B------:R-:W-:Y:S01]  /*1500*/  ULDC.64 UR4, c[0x4][0x70] ;  /* 0x01001c0000047ab9 */ /* 0x000fe20000000a00 */
[----:B------:R-:W-:Y:S02]  /*1510*/  IMAD.U32 R10, RZ, RZ, UR6 ;  /* 0x00000006ff0a7e24 */ /* 0x000fe4000f8e00ff */
[----:B------:R-:W-:Y:S02]  /*1520*/  IMAD.U32 R6, RZ, RZ, UR4 ;  /* 0x00000004ff067e24 */ /* 0x000fe4000f8e00ff */
[----:B------:R-:W-:-:S02]  /*1530*/  IMAD.U32 R7, RZ, RZ, UR5 ;  /* 0x00000005ff077e24 */ /* 0x000fc4000f8e00ff */
[----:B------:R-:W-:Y:S02]  /*1540*/  IMAD.U32 R11, RZ, RZ, UR7 ;  /* 0x00000007ff0b7e24 */ /* 0x000fe4000f8e00ff */
[----:B------:R-:W-:Y:S02]  /*1550*/  IMAD.MOV.U32 R8, RZ, RZ, 0x1e1 ;  /* 0x000001e1ff087424 */ /* 0x000fe400078e00ff */
[----:B0-----:R-:W-:Y:S02]  /*1560*/  IMAD.MOV.U32 R12, RZ, RZ, 0x1 ;  /* 0x00000001ff0c7424 */ /* 0x001fe400078e00ff */
[----:B-1----:R-:W-:-:S07]  /*1570*/  IMAD.MOV.U32 R13, RZ, RZ, RZ ;  /* 0x000000ffff0d7224 */ /* 0x002fce00078e00ff */
[----:B------:R-:W-:-:S07]  /*1580*/  LEPC R20, `(.L_x_16) ;  /* 0x000000001014794e */ /* 0x000fce0000000000 */
[----:B--2--5:R-:W-:Y:S05]  /*1590*/  CALL.ABS.NOINC R14 ;  /* 0x000000000e007343 */ /* 0x024fea0003c00000 */
.L_x_16:
[----:B-1----:R-:W-:-:S04]  /*15a0*/  LOP3.LUT R0, R16, 0x1, RZ, 0xfc, !PT ;  /* 0x0000000110007812 */ /* 0x002fc800078efcff */
[----:B------:R-:W-:-:S13]  /*15b0*/  ISETP.NE.AND P0, PT, R0, 0x3, PT ;  /* 0x000000030000780c */ /* 0x000fda0003f05270 */
[----:B------:R-:W-:Y:S05]  /*15c0*/  @!P0 BRA `(.L_x_17) ;  /* 0x0000000000048947 */ /* 0x000fea0003800000 */
[----:B------:R-:W-:Y:S01]  /*15d0*/  BPT.TRAP 0x1 ;  /* 0x000000040000795c */ /* 0x000fe20000300000 */
.L_x_17:
[----:B------:R-:W-:Y:S02]  /*15e0*/  IMAD.U32 R3, RZ, RZ, UR39 ;  /* 0x00000027ff037e24 */ /* 0x000fe4000f8e00ff */
[----:B------:R-:W-:-:S03]  /*15f0*/  IMAD.U32 R0, RZ, RZ, UR38 ;  /* 0x00000026ff007e24 */ /* 0x000fc6000f8e00ff */
[----:B------:R-:W-:Y:S02]  /*1600*/  LEA R3, R3, UR41, 0x3 ;  /* 0x0000002903037c11 */ /* 0x000fe4000f8e18ff */
[----:B------:R-:W-:-:S04]  /*1610*/  SHF.L.U32 R0, R0, 0x1f, RZ ;  /* 0x0000001f00007819 */ /* 0x000fc800000006ff */
[----:B------:R1:W2:Y:S01]  /*1620*/  SYNCS.PHASECHK.TRANS64.TRYWAIT P1, [R3+URZ], R0 ;  /* 0x00000000030075a7 */ /* 0x0002a2000802017f */
[----:B------:R-:W-:Y:S05]  /*1630*/  @!P0 BRA `(.L_x_18) ;  /* 0x0000000000048947 */ /* 0x000fea0003800000 */
[----:B------:R-:W-:Y:S01]  /*1640*/  BPT.TRAP 0x1 ;  /* 0x000000040000795c */ /* 0x000fe20000300000 */
.L_x_18:
[----:B------:R-:W-:-:S05]  /*1650*/  IMAD.U32 R4, RZ, RZ, UR43 ;  /* 0x0000002bff047e24 */ /* 0x000fca000f8e00ff */
[----:B------:R-:W-:Y:S01]  /*1660*/  ISETP.GE.AND P2, PT, R4, 0x1, PT ;  /* 0x000000010400780c */ /* 0x000fe20003f46270 */
[----:B--2---:R-:W-:-:S12]  /*1670*/  @P1 BRA `(.L_x_19) ;  /* 0x0000000000081947 */ /* 0x004fd80003800000 */
[----:B------:R-:W2:Y:S02]  /*1680*/  SYNCS.PHASECHK.TRANS64.TRYWAIT P1, [R3+URZ], R0 ;  /* 0x00000000030075a7 */ /* 0x000ea4000802017f */
[----:B--2---:R-:W-:Y:S05]  /*1690*/  @!P1 BRA `(.L_x_20) ;  /* 0x00000080007c9947 */ /* 0x004fea0003800000 */
.L_x_19:
[----:B------:R-:W-:Y:S05]  /*16a0*/  WARPSYNC.ALL ;  /* 0x0000000000007948 */ /* 0x000fea0003800000 */
[----:B------:R-:W-:Y:S01]  /*16b0*/  UIADD3 UR4, UR41, 0x180, URZ ;  /* 0x0000018029047890 */ /* 0x000fe2000fffe03f */
[----:B------:R-:W-:Y:S01]  /*16c0*/  WARPGROUP.ARRIVE ;  /* 0x00000000000079c5 */ /* 0x000fe20000000000 */
[----:B------:R-:W-:Y:S02]  /*16d0*/  UIADD3 UR5, UR41, 0x5180, URZ ;  /* 0x0000518029057890 */ /* 0x000fe4000fffe03f */
[----:B------:R-:W-:Y:S02]  /*16e0*/  USHF.R.U32.HI UR4, URZ, 0x4, UR4 ;  /* 0x000000043f047899 */ /* 0x000fe40008011604 */
[----:B------:R-:W-:-:S02]  /*16f0*/  USHF.R.U32.HI UR5, URZ, 0x4, UR5 ;  /* 0x000000043f057899 */ /* 0x000fc40008011605 */
[----:B------:R-:W-:Y:S02]  /*1700*/  ULOP3.LUT UR4, UR4, 0x3fff, URZ, 0xc0, !UPT ;  /* 0x00003fff04047892 */ /* 0x000fe4000f8ec03f */
[----:B------:R-:W-:Y:S02]  /*1710*/  ULOP3.LUT UR5, UR5, 0x3fff, URZ, 0xc0, !UPT ;  /* 0x00003fff05057892 */ /* 0x000fe4000f8ec03f */
[----:B------:R-:W-:Y:S02]  /*1720*/  ULOP3.LUT UR11, UR4, 0x10000, URZ, 0xfc, !UPT ;  /* 0x00010000040b7892 */ /* 0x000fe4000f8efc3f */
[----:B------:R-:W-:Y:S02]  /*1730*/  ULOP3.LUT UR10, UR5, 0x10000, URZ, 0xfc, !UPT ;  /* 0x00010000050a7892 */ /* 0x000fe4000f8efc3f */
[----:B------:R-:W-:Y:S02]  /*1740*/  ULEA UR4, UR39, UR11, 0x8 ;  /* 0x0000000b27047291 */ /* 0x000fe4000f8e403f */
[----:B------:R-:W-:Y:S01]  /*1750*/  ULEA UR6, UR39, UR10, 0xa ;  /* 0x0000000a27067291 */ /* 0x000fe2000f8e503f */
[----:B------:R-:W-:Y:S01]  /*1760*/  UMOV UR5, 0x80000020 ;  /* 0x8000002000057882 */ /* 0x000fe20000000000 */
[----:B------:R-:W-:-:S07]  /*1770*/  UMOV UR7, 0x80000020 ;  /* 0x8000002000077882 */ /* 0x000fce0000000000 */
[----:B------:R-:W-:Y:S01]  /*1780*/  IGMMA.64x256x32.S8.S8 R24, gdesc[UR4], RZ, !UPT, gsb0 ;  /* 0x06600000041879f1 */ /* 0x000fe2000c0410ff */
[----:B------:R-:W-:Y:S02]  /*1790*/  UIADD3 UR4, UR4, 0x2, URZ ;  /* 0x0000000204047890 */ /* 0x000fe4000fffe03f */
[----:B------:R-:W-:Y:S01]  /*17a0*/  UIADD3 UR6, UR6, 0x2, URZ ;  /* 0x0000000206067890 */ /* 0x000fe2000fffe03f */
[----:B------:R-:W-:Y:S01]  /*17b0*/  UMOV UR5, 0x80000020 ;  /* 0x8000002000057882 */ /* 0x000fe20000000000 */
[----:B------:R-:W-:Y:S01]  /*17c0*/  UMOV UR7, 0x80000020 ;  /* 0x8000002000077882 */ /* 0x000fe20000000000 */
[----:B------:R-:W-:Y:S02]  /*17d0*/  WARPGROUP.DEPBAR.LE gsb0, 0x0 ;  /* 0x00008000000079c5 */ /* 0x000fe40000010000 */
[----:B------:R-:W-:-:S06]  /*17e0*/  WARPGROUP.ARRIVE ;  /* 0x00000000000079c5 */ /* 0x000fcc0000000000 */
[----:B------:R-:W-:Y:S03]  /*17f0*/  IGMMA.64x256x32.S8.S8 R24, gdesc[UR4], R24, gsb0 ;  /* 0x06600000041879f1 */ /* 0x000fe60008041018 */
[----:B------:R-:W-:Y:S02]  /*1800*/  WARPGROUP.DEPBAR.LE gsb0, 0x0 ;  /* 0x00008000000079c5 */ /* 0x000fe40000010000 */
[----:B------:R-:W-:Y:S05]  /*1810*/  @!P2 BRA `(.L_x_21) ;  /* 0x0000000000d0a947 */ /* 0x000fea0003800000 */
[----:B------:R-:W-:Y:S01]  /*1820*/  UIADD3 UR4, UR39, 0x1, URZ ;  /* 0x0000000127047890 */ /* 0x000fe2000fffe03f */
[----:B-12---:R-:W-:Y:S01]  /*1830*/  IMAD.U32 R0, RZ, RZ, UR43 ;  /* 0x0000002bff007e24 */ /* 0x006fe2000f8e00ff */
[----:B------:R-:W-:Y:S02]  /*1840*/  UMOV UR9, UR39 ;  /* 0x0000002700097c82 */ /* 0x000fe40008000000 */
[----:B------:R-:W-:-:S04]  /*1850*/  UISETP.NE.AND UP0, UPT, UR4, 0x5, UPT ;  /* 0x000000050400788c */ /* 0x000fc8000bf05270 */
[----:B------:R-:W-:Y:S02]  /*1860*/  USEL UR5, URZ, 0x1, UP0 ;  /* 0x000000013f057887 */ /* 0x000fe40008000000 */
[----:B------:R-:W-:Y:S02]  /*1870*/  USEL UR8, UR4, URZ, UP0 ;  /* 0x0000003f04087287 */ /* 0x000fe40008000000 */
[----:B------:R-:W-:-:S06]  /*1880*/  ULOP3.LUT UR5, UR38, UR5, URZ, 0x3c, !UPT ;  /* 0x0000000526057292 */ /* 0x000fcc000f8e3c3f */
[----:B------:R-:W-:-:S07]  /*1890*/  IMAD.U32 R5, RZ, RZ, UR5 ;  /* 0x00000005ff057e24 */ /* 0x000fce000f8e00ff */
.L_x_28:
[----:B-12---:R-:W-:Y:S05]  /*18a0*/  @!P0 BRA `(.L_x_22) ;  /* 0x0000000000048947 */ /* 0x006fea0003800000 */
[----:B------:R-:W-:Y:S01]  /*18b0*/  BPT.TRAP 0x1 ;  /* 0x000000040000795c */ /* 0x000fe20000300000 */
.L_x_22:
[----:B------:R-:W-:Y:S01]  /*18c0*/  ULEA UR4, UR8, UR41, 0x3 ;  /* 0x0000002908047291 */ /* 0x000fe2000f8e183f */
[----:B------:R-:W-:-:S08]  /*18d0*/  SHF.L.U32 R3, R5, 0x1f, RZ ;  /* 0x0000001f05037819 */ /* 0x000fd000000006ff */
[----:B------:R1:W2:Y:S01]  /*18e0*/  SYNCS.PHASECHK.TRANS64.TRYWAIT P1, [UR4], R3 ;  /* 0x00000003ff0075a7 */ /* 0x0002a20008020144 */
[----:B------:R-:W-:Y:S05]  /*18f0*/  @!P0 BRA `(.L_x_23) ;  /* 0x0000000000048947 */ /* 0x000fea0003800000 */
[----:B------:R-:W-:Y:S01]  /*1900*/  BPT.TRAP 0x1 ;  /* 0x000000040000795c */ /* 0x000fe20000300000 */
.L_x_23:
[----:B--2---:R-:W-:Y:S05]  /*1910*/  @P1 BRA `(.L_x_24) ;  /* 0x0000000000081947 */ /* 0x004fea0003800000 */
[----:B------:R-:W2:Y:S02]  /*1920*/  SYNCS.PHASECHK.TRANS64.TRYWAIT P1, [UR4], R3 ;  /* 0x00000003ff0075a7 */ /* 0x000ea40008020144 */
[----:B--2---:R-:W-:Y:S05]  /*1930*/  @!P1 BRA `(.L_x_25) ;  /* 0x0000007c00e89947 */ /* 0x004fea0003800000 */
.L_x_24:
[----:B------:R-:W-:Y:S01]  /*1940*/  ULEA UR4, UR8, UR11, 0x8 ;  /* 0x0000000b08047291 */ /* 0x000fe2000f8e403f */
[----:B------:R-:W-:Y:S01]  /*1950*/  WARPGROUP.ARRIVE ;  /* 0x00000000000079c5 */ /* 0x000fe20000000000 */
[----:B------:R-:W-:Y:S01]  /*1960*/  ULEA UR6, UR8, UR10, 0xa ;  /* 0x0000000a08067291 */ /* 0x000fe2000f8e503f */
[----:B------:R-:W-:Y:S01]  /*1970*/  UMOV UR5, 0x80000020 ;  /* 0x8000002000057882 */ /* 0x000fe20000000000 */
[----:B------:R-:W-:-:S07]  /*1980*/  UMOV UR7, 0x80000020 ;  /* 0x8000002000077882 */ /* 0x000fce0000000000 */
[----:B------:R-:W-:Y:S01]  /*1990*/  IGMMA.64x256x32.S8.S8 R24, gdesc[UR4], R24, gsb0 ;  /* 0x06600000041879f1 */ /* 0x000fe20008041018 */
        /* <DEDUP_REMOVED lines=9> */
[----:B------:R-:W-:Y:S01]  /*1a30*/  BPT.TRAP 0x1 ;  /* 0x000000040000795c */ /* 0x000fe20000300000 */
.L_x_26:
[----:B------:R-:W-:Y:S01]  /*1a40*/  ULEA UR4, UR9, UR41, 0x3 ;  /* 0x0000002909047291 */ /* 0x000fe2000f8e183f */
[----:B------:R-:W-:-:S03]  /*1a50*/  ISETP.GT.U32.AND P1, PT, R16, 0x1, PT ;  /* 0x000000011000780c */ /* 0x000fc60003f24070 */
[----:B------:R-:W-:-:S04]  /*1a60*/  UIADD3 UR4, UR4, 0x28, URZ ;  /* 0x0000002804047890 */ /* 0x000fc8000fffe03f */
[----:B------:R-:W-:-:S09]  /*1a70*/  UPRMT UR4, URZ, 0x654, UR4 ;  /* 0x000006543f047896 */ /* 0x000fd20008000004 */
[----:B------:R-:W-:Y:S01]  /*1a80*/  SYNCS.ARRIVE.TRANS64.RED.A1T0 RZ, [UR4], RZ ;  /* 0x000000ffffff79a7 */ /* 0x000fe20008100404 */
[----:B------:R-:W-:Y:S05]  /*1a90*/  @P1 BRA `(.L_x_27) ;  /* 0x0000000000041947 */ /* 0x000fea0003800000 */
[----:B------:R-:W-:Y:S01]  /*1aa0*/  BPT.TRAP 0x1 ;  /* 0x000000040000795c */ /* 0x000fe20000300000 */
.L_x_27:
[----:B------:R-:W-:Y:S01]  /*1ab0*/  UIADD3 UR8, UR8, 0x1, URZ ;  /* 0x0000000108087890 */ /* 0x000fe2000fffe03f */
[C---:B------:R-:W-:Y:S01]  /*1ac0*/  ISETP.GT.AND P1, PT, R0.reuse, 0x1, PT ;  /* 0x000000010000780c */ /* 0x040fe20003f24270 */
[----:B------:R-:W-:Y:S01]  /*1ad0*/  UIADD3 UR9, UR9, 0x1, URZ ;  /* 0x0000000109097890 */ /* 0x000fe2000fffe03f */
[----:B------:R-:W-:Y:S01]  /*1ae0*/  VIADD R0, R0, 0xffffffff ;  /* 0xffffffff00007836 */ /* 0x000fe20000000000 */
[----:B------:R-:W-:Y:S02]  /*1af0*/  UISETP.NE.AND UP0, UPT, UR8, 0x5, UPT ;  /* 0x000000050800788c */ /* 0x000fe4000bf05270 */
[----:B------:R-:W-:Y:S02]  /*1b00*/  UISETP.NE.AND UP1, UPT, UR9, 0x5, UPT ;  /* 0x000000050900788c */ /* 0x000fe4000bf25270 */
[----:B------:R-:W-:Y:S02]  /*1b10*/  USEL UR4, URZ, 0x1, UP0 ;  /* 0x000000013f047887 */ /* 0x000fe40008000000 */
[----:B------:R-:W-:-:S02]  /*1b20*/  USEL UR8, UR8, URZ, UP0 ;  /* 0x0000003f08087287 */ /* 0x000fc40008000000 */
[----:B------:R-:W-:Y:S02]  /*1b30*/  USEL UR9, UR9, URZ, UP1 ;  /* 0x0000003f09097287 */ /* 0x000fe40008800000 */
[----:B------:R-:W-:Y:S01]  /*1b40*/  LOP3.LUT R5, R5, UR4, RZ, 0x3c, !PT ;  /* 0x0000000405057c12 */ /* 0x000fe2000f8e3cff */
[----:B------:R-:W-:Y:S09]  /*1b50*/  @P1 BRA `(.L_x_28) ;  /* 0xfffffffc00501947 */ /* 0x000ff2000383ffff */
.L_x_21:
[----:B-12---:R-:W1:Y:S01]  /*1b60*/  LDC R0, c[0x0][0x28c] ;  /* 0x0000a300ff007b82 */ /* 0x006e620000000800 */
[----:B------:R2:W-:Y:S01]  /*1b70*/  SYNCS.ARRIVE.TRANS64.A1T0 RZ, [R158+UR45], RZ ;  /* 0x000000ff9eff79a7 */ /* 0x0005e2000810002d */
[----:B-1----:R-:W-:-:S13]  /*1b80*/  ISETP.GE.AND P1, PT, R0, 0x1, PT ;  /* 0x000000010000780c */ /* 0x002fda0003f26270 */
[----:B--2---:R-:W-:Y:S05]  /*1b90*/  @!P1 BRA `(.L_x_29) ;  /* 0x0000000000349947 */ /* 0x004fea0003800000 */
[----:B------:R-:W-:Y:S05]  /*1ba0*/  @!P0 BRA `(.L_x_30) ;  /* 0x0000000000048947 */ /* 0x000fea0003800000 */
[----:B------:R-:W-:Y:S01]  /*1bb0*/  BPT.TRAP 0x1 ;  /* 0x000000040000795c */ /* 0x000fe20000300000 */
.L_x_30:
[----:B------:R-:W-:Y:S01]  /*1bc0*/  UIADD3 UR6, UR43, UR39, URZ ;  /* 0x000000272b067290 */ /* 0x000fe2000fffe03f */
[----:B------:R-:W-:-:S03]  /*1bd0*/  ISETP.GT.U32.AND P0, PT, R16, 0x1, PT ;  /* 0x000000011000780c */ /* 0x000fc60003f04070 */
[----:B------:R-:W-:-:S04]  /*1be0*/  UIMAD.WIDE.U32 UR4, UR6, -0x33333333, URZ ;  /* 0xcccccccd060478a5 */ /* 0x000fc8000f8e003f */
[----:B------:R-:W-:-:S04]  /*1bf0*/  USHF.R.U32.HI UR4, URZ, 0x2, UR5 ;  /* 0x000000023f047899 */ /* 0x000fc80008011605 */
[----:B------:R-:W-:-:S04]  /*1c00*/  UIMAD UR6, UR4, -0x5, UR6 ;  /* 0xfffffffb040678a4 */ /* 0x000fc8000f8e0206 */
[----:B------:R-:W-:-:S04]  /*1c10*/  ULEA UR6, UR6, UR41, 0x3 ;  /* 0x0000002906067291 */ /* 0x000fc8000f8e183f */
[----:B------:R-:W-:-:S04]  /*1c20*/  UIADD3 UR6, UR6, 0x28, URZ ;  /* 0x0000002806067890 */ /* 0x000fc8000fffe03f */
[----:B------:R-:W-:-:S09]  /*1c30*/  UPRMT UR6, URZ, 0x654, UR6 ;  /* 0x000006543f067896 */ /* 0x000fd20008000006 */
[----:B------:R-:W-:Y:S01]  /*1c40*/  SYNCS.ARRIVE.TRANS64.RED.A1T0 RZ, [UR6], RZ ;  /* 0x000000ffffff79a7 */ /* 0x000fe20008100406 */
[----:B------:R-:W-:Y:S05]  /*1c50*/  @P0 BRA `(.L_x_29) ;  /* 0x0000000000040947 */ /* 0x000fea0003800000 */
[----:B------:R-:W-:Y:S01]  /*1c60*/  BPT.TRAP 0x1 ;  /* 0x000000040000795c */ /* 0x000fe20000300000 */
.L_x_29:
[----:B------:R-:W-:Y:S01]  /*1c70*/  SHF.L.U32 R0, R163, 0x1f, RZ ;  /* 0x0000001fa3007819 */ /* 0x000fe200000006ff */
[----:B------:R-:W-:Y:S01]  /*1c80*/  UIADD3 UR39, UR44, UR39, URZ ;  /* 0x000000272c277290 */ /* 0x000fe2000fffe03f */
[----:B------:R-:W1:Y:S01]  /*1c90*/  LDC R7, c[0x0][0x288] ;  /* 0x0000a200ff077b82 */ /* 0x000e620000000800 */
[----:B------:R-:W-:Y:S01]  /*1ca0*/  UISETP.GE.U32.AND UP1, UPT, UR44, 0x5, UPT ;  /* 0x000000052c00788c */ /* 0x000fe2000bf26070 */
[----:B------:R-:W-:Y:S01]  /*1cb0*/  IMAD.SHL.U32 R8, R156, 0x2, RZ ;  /* 0x000000029c087824 */ /* 0x000fe200078e00ff */
[----:B------:R-:W-:Y:S02]  /*1cc0*/  UISETP.GT.U32.AND UP0, UPT, UR39, 0x4, UPT ;  /* 0x000000042700788c */ /* 0x000fe4000bf04070 */
[----:B------:R-:W-:Y:S02]  /*1cd0*/  UIMAD.WIDE.U32 UR4, UR39, -0x33333333, URZ ;  /* 0xcccccccd270478a5 */ /* 0x000fe4000f8e003f */
[----:B------:R-:W-:Y:S01]  /*1ce0*/  UISETP.LT.U32.AND UP0, UPT, UR44, 0x5, UP0 ;  /* 0x000000052c00788c */ /* 0x000fe20008701070 */
[----:B------:R-:W2:Y:S01]  /*1cf0*/  SYNCS.PHASECHK.TRANS64.TRYWAIT P0, [R159+UR42+0x10], R0 ;  /* 0x000010009f0075a7 */ /* 0x000ea2000800016a */
[----:B------:R-:W-:Y:S01]  /*1d00*/  USHF.R.U32.HI UR4, URZ, 0x2, UR5 ;  /* 0x000000023f047899 */ /* 0x000fe20008011605 */
[----:B------:R-:W-:Y:S01]  /*1d10*/  SHF.R.S32.HI R9, RZ, 0x1f, R8 ;  /* 0x0000001fff097819 */ /* 0x000fe20000011408 */
[----:B------:R-:W-:-:S02]  /*1d20*/  USEL UR6, URZ, 0x1, !UP0 ;  /* 0x000000013f067887 */ /* 0x000fc4000c000000 */
[----:B------:R-:W-:Y:S02]  /*1d30*/  UIMAD UR39, UR4, -0x5, UR39 ;  /* 0xfffffffb042778a4 */ /* 0x000fe4000f8e0227 */
[----:B------:R-:W-:-:S04]  /*1d40*/  ULOP3.LUT UR38, UR38, UR6, URZ, 0x3c, !UPT ;  /* 0x0000000626267292 */ /* 0x000fc8000f8e3c3f */
[----:B------:R-:W-:Y:S01]  /*1d50*/  @UP1 ULOP3.LUT UR38, UR38, 0x1, UR4, 0x78, !UPT ;  /* 0x0000000126261892 */ /* 0x000fe2000f8e7804 */
[----:B-12---:R-:W-:Y:S11]  /*1d60*/  @!P0 BRA `(.L_x_31) ;  /* 0x0000007800f48947 */ /* 0x006ff60003800000 */
.L_x_318:
[----:B-1----:R-:W-:Y:S01]  /*1d70*/  IMAD.SHL.U32 R0, R19, 0x40, RZ ;  /* 0x0000004013007824 */ /* 0x002fe200078e00ff */
[----:B------:R-:W-:Y:S01]  /*1d80*/  ULDC UR6, c[0x0][0x284] ;  /* 0x0000a10000067ab9 */ /* 0x000fe20000000800 */
[----:B------:R-:W-:Y:S01]  /*1d90*/  IMAD.SHL.U32 R22, R22, 0x100, RZ ;  /* 0x0000010016167824 */ /* 0x000fe200078e00ff */
[----:B------:R-:W-:Y:S01]  /*1da0*/  SHF.R.S32.HI R15, RZ, 0x1f, R2 ;  /* 0x0000001fff0f7819 */ /* 0x000fe20000011402 */
[----:B------:R-:W-:Y:S01]  /*1db0*/  ULDC.64 UR4, c[0x0][0x5d0] ;  /* 0x0001740000047ab9 */ /* 0x000fe20000000a00 */
[----:B------:R-:W-:Y:S01]  /*1dc0*/  ISETP.GE.AND P0, PT, R0, UR6, PT ;  /* 0x0000000600007c0c */ /* 0x000fe2000bf06270 */
[----:B------:R-:W-:Y:S01]  /*1dd0*/  IMAD.WIDE.U32 R4, R2, UR4, R8 ;  /* 0x0000000402047c25 */ /* 0x000fe2000f8e0008 */
[----:B------:R-:W-:Y:S02]  /*1de0*/  SHF.R.S32.HI R14, RZ, 0x1f, R22 ;  /* 0x0000001fff0e7819 */ /* 0x000fe40000011416 */
[C---:B------:R-:W-:Y:S01]  /*1df0*/  ISETP.GE.OR P0, PT, R22.reuse, R7, P0 ;  /* 0x000000071600720c */ /* 0x040fe20000706670 */
[----:B------:R-:W-:Y:S01]  /*1e00*/  IMAD R3, R15, UR4, RZ ;  /* 0x000000040f037c24 */ /* 0x000fe2000f8e02ff */
[----:B------:R-:W-:-:S03]  /*1e10*/  IADD3 R4, P1, R22, R4, RZ ;  /* 0x0000000416047210 */ /* 0x000fc60007f3e0ff */
[----:B------:R-:W-:-:S05]  /*1e20*/  IMAD R3, R2, UR5, R3 ;  /* 0x0000000502037c24 */ /* 0x000fca000f8e0203 */
[----:B------:R-:W-:-:S03]  /*1e30*/  IADD3.X R5, R14, R5, R3, P1, !PT ;  /* 0x000000050e057210 */ /* 0x000fc60000ffe403 */
[----:B------:R-:W-:Y:S05]  /*1e40*/  @P0 BRA `(.L_x_32) ;  /* 0x0000006000b00947 */ /* 0x000fea0003800000 */
[----:B0-----:R-:W0:Y:S01]  /*1e50*/  LDC.64 R12, c[0x0][0x5c8] ;  /* 0x00017200ff0c7b82 */ /* 0x001e220000000a00 */
[----:B------:R-:W-:Y:S01]  /*1e60*/  IMAD.WIDE R10, R19, 0x40, R154 ;  /* 0x00000040130a7825 */ /* 0x000fe200078e029a */
[----:B------:R-:W-:Y:S01]  /*1e70*/  ULDC.64 UR4, c[0x0][0x5c0] ;  /* 0x0001700000047ab9 */ /* 0x000fe20000000a00 */
[----:B------:R-:W-:Y:S02]  /*1e80*/  BSSY B0, `(.L_x_32) ;  /* 0x0000628000007945 */ /* 0x000fe40003800000 */
[----:B------:R-:W-:Y:S02]  /*1e90*/  IMAD.IADD R19, R161, 0x1, -R0 ;  /* 0x00000001a1137824 */ /* 0x000fe400078e0a00 */
[-C--:B0-----:R-:W-:Y:S02]  /*1ea0*/  IMAD R3, R11, R12.reuse, RZ ;  /* 0x0000000c0b037224 */ /* 0x081fe400078e02ff */
[----:B------:R-:W-:-:S04]  /*1eb0*/  IMAD.WIDE.U32 R4, R10, R12, R4 ;  /* 0x0000000c0a047225 */ /* 0x000fc800078e0004 */
[----:B------:R-:W-:Y:S01]  /*1ec0*/  IMAD R3, R10, R13, R3 ;  /* 0x0000000d0a037224 */ /* 0x000fe200078e0203 */
[----:B------:R-:W-:-:S03]  /*1ed0*/  IADD3 R4, P0, R4, UR4, RZ ;  /* 0x0000000404047c10 */ /* 0x000fc6000ff1e0ff */
[----:B------:R-:W-:Y:S01]  /*1ee0*/  IMAD.IADD R3, R5, 0x1, R3 ;  /* 0x0000000105037824 */ /* 0x000fe200078e0203 */
[----:B------:R-:W-:-:S04]  /*1ef0*/  LEA R6, P1, R12, R4, 0x3 ;  /* 0x000000040c067211 */ /* 0x000fc800078218ff */
[----:B------:R-:W-:Y:S01]  /*1f00*/  IADD3.X R5, R3, UR5, RZ, P0, !PT ;  /* 0x0000000503057c10 */ /* 0x000fe200087fe4ff */
[----:B------:R-:W-:Y:S01]  /*1f10*/  IMAD R3, R156, -0x2, R7 ;  /* 0xfffffffe9c037824 */ /* 0x000fe200078e0207 */
[----:B-----5:R-:W-:Y:S02]  /*1f20*/  ISETP.NE.AND P0, PT, R152, RZ, PT ;  /* 0x000000ff9800720c */ /* 0x020fe40003f05270 */
[----:B------:R-:W-:Y:S01]  /*1f30*/  LEA.HI.X R7, R12, R5, R13, 0x3, P1 ;  /* 0x000000050c077211 */ /* 0x000fe200008f1c0d */
[----:B------:R-:W-:-:S10]  /*1f40*/  IMAD.IADD R0, R3, 0x1, -R22 ;  /* 0x0000000103007824 */ /* 0x000fd400078e0a16 */
[----:B------:R-:W-:Y:S05]  /*1f50*/  @!P0 BRA `(.L_x_33) ;  /* 0x0000004800608947 */ /* 0x000fea0003800000 */
[----:B------:R-:W0:Y:S01]  /*1f60*/  LDC.64 R20, c[0x0][0x5b0] ;  /* 0x00016c00ff147b82 */ /* 0x000e220000000a00 */
[----:B------:R-:W-:Y:S01]  /*1f70*/  ULDC.64 UR4, c[0x0][0x5b8] ;  /* 0x00016e0000047ab9 */ /* 0x000fe20000000a00 */
[----:B------:R-:W-:Y:S01]  /*1f80*/  ISETP.GE.AND P1, PT, R19, 0x1, PT ;  /* 0x000000011300780c */ /* 0x000fe20003f26270 */
[----:B------:R-:W-:Y:S01]  /*1f90*/  IMAD.WIDE.U32 R8, R2, UR4, R8 ;  /* 0x0000000402087c25 */ /* 0x000fe2000f8e0008 */
[----:B------:R-:W-:Y:S02]  /*1fa0*/  BSSY B1, `(.L_x_34) ;  /* 0x000000e000017945 */ /* 0x000fe40003800000 */
[----:B------:R-:W-:Y:S01]  /*1fb0*/  ISETP.LT.OR P5, PT, R0, 0x1, !P1 ;  /* 0x000000010000780c */ /* 0x000fe20004fa1670 */
[----:B------:R-:W-:Y:S01]  /*1fc0*/  IMAD R3, R15, UR4, RZ ;  /* 0x000000040f037c24 */ /* 0x000fe2000f8e02ff */
[----:B------:R-:W1:Y:S01]  /*1fd0*/  LDC.64 R164, c[0x0][0x5a8] ;  /* 0x00016a00ffa47b82 */ /* 0x000e620000000a00 */
[----:B------:R-:W-:Y:S02]  /*1fe0*/  IADD3 R12, P0, R22, R8, RZ ;  /* 0x00000008160c7210 */ /* 0x000fe40007f1e0ff */
[----:B------:R-:W-:-:S05]  /*1ff0*/  IMAD R3, R2, UR5, R3 ;  /* 0x0000000502037c24 */ /* 0x000fca000f8e0203 */
[----:B------:R-:W-:Y:S01]  /*2000*/  IADD3.X R13, R14, R9, R3, P0, !PT ;  /* 0x000000090e0d7210 */ /* 0x000fe200007fe403 */
[-C--:B0-----:R-:W-:Y:S02]  /*2010*/  IMAD R8, R11, R20.reuse, RZ ;  /* 0x000000140b087224 */ /* 0x081fe400078e02ff */
[----:B------:R-:W-:-:S04]  /*2020*/  IMAD.WIDE.U32 R2, R10, R20, R12 ;  /* 0x000000140a027225 */ /* 0x000fc800078e000c */
[----:B------:R-:W-:Y:S01]  /*2030*/  IMAD R15, R10, R21, R8 ;  /* 0x000000150a0f7224 */ /* 0x000fe200078e0208 */
[----:B-1----:R-:W-:-:S04]  /*2040*/  IADD3 R2, P0, R2, R164, RZ ;  /* 0x000000a402027210 */ /* 0x002fc80007f1e0ff */
[----:B------:R-:W-:Y:S01]  /*2050*/  IADD3.X R3, R165, R3, R15, P0, !PT ;  /* 0x00000003a5037210 */ /* 0x000fe200007fe40f */
[----:B------:R-:W-:Y:S08]  /*2060*/  @P5 BRA `(.L_x_35) ;  /* 0x0000000000045947 */ /* 0x000ff00003800000 */
[----:B------:R0:W5:Y:S02]  /*2070*/  LDG.E.U8 R162, desc[UR36][R2.64] ;  /* 0x0000002402a27981 */ /* 0x000164000c1e1100 */
.L_x_35:
[----:B------:R-:W-:Y:S05]  /*2080*/  BSYNC B1 ;  /* 0x0000000000017941 */ /* 0x000fea0003800000 */
.L_x_34:
[----:B-----5:R-:W-:Y:S01]  /*2090*/  LOP3.LUT R11, R162, 0xffff, RZ, 0xc0, !PT ;  /* 0x0000ffffa20b7812 */ /* 0x020fe200078ec0ff */
[C---:B------:R-:W-:Y:S01]  /*20a0*/  IMAD.SHL.U32 R8, R20.reuse, 0x8, RZ ;  /* 0x0000000814087824 */ /* 0x040fe200078e00ff */
[----:B------:R-:W-:Y:S01]  /*20b0*/  SHF.L.U64.HI R9, R20, 0x3, R21 ;  /* 0x0000000314097819 */ /* 0x000fe20000010215 */
[----:B------:R-:W-:Y:S01]  /*20c0*/  BSSY B1, `(.L_x_36) ;  /* 0x000000e000017945 */ /* 0x000fe20003800000 */
[----:B------:R-:W-:Y:S02]  /*20d0*/  PRMT R11, R11, 0x8880, RZ ;  /* 0x000088800b0b7816 */ /* 0x000fe400000000ff */
[----:B------:R-:W-:Y:S01]  /*20e0*/  ISETP.LT.OR P2, PT, R0, 0x2, !P1 ;  /* 0x000000020000780c */ /* 0x000fe20004f41670 */
[----:B------:R-:W-:Y:S01]  /*20f0*/  IMAD.WIDE.U32 R8, R10, R20, R8 ;  /* 0x000000140a087225 */ /* 0x000fe200078e0008 */
[----:B------:R-:W-:-:S03]  /*2100*/  ISETP.GE.AND P0, PT, R19, 0x9, PT ;  /* 0x000000091300780c */ /* 0x000fc60003f06270 */
[----:B------:R-:W-:Y:S01]  /*2110*/  IMAD R10, R11, R152, RZ ;  /* 0x000000980b0a7224 */ /* 0x000fe200078e02ff */
[----:B------:R-:W-:Y:S01]  /*2120*/  IADD3 R8, P3, P4, R12, R164, R8 ;  /* 0x000000a40c087210 */ /* 0x000fe20007c7e008 */
[----:B------:R-:W-:Y:S02]  /*2130*/  IMAD.IADD R14, R15, 0x1, R9 ;  /* 0x000000010f0e7824 */ /* 0x000fe400078e0209 */
[----:B------:R-:W-:-:S05]  /*2140*/  @!P5 IMAD R11, R24, R153, R10 ;  /* 0x00000099180bd224 */ /* 0x000fca00078e020a */
[----:B------:R1:W-:Y:S01]  /*2150*/  @!P5 STG.E.U8 desc[UR36][R4.64], R11 ;  /* 0x0000000b0400d986 */ /* 0x0003e2000c101124 */
[----:B------:R-:W-:Y:S05]  /*2160*/  @P2 BRA `(.L_x_37) ;  /* 0x00000000000c2947 */ /* 0x000fea0003800000 */
[----:B------:R-:W1:Y:S02]  /*2170*/  LDG.E.U8 R162, desc[UR36][R2.64+0x1] ;  /* 0x0000012402a27981 */ /* 0x000e64000c1e1100 */
[----:B-1----:R-:W-:-:S05]  /*2180*/  PRMT R11, R162, 0x8880, RZ ;  /* 0x00008880a20b7816 */ /* 0x002fca00000000ff */
[----:B------:R-:W-:-:S07]  /*2190*/  IMAD R10, R11, R152, RZ ;  /* 0x000000980b0a7224 */ /* 0x000fce00078e02ff */
.L_x_37:
[----:B------:R-:W-:Y:S05]  /*21a0*/  BSYNC B1 ;  /* 0x0000000000017941 */ /* 0x000fea0003800000 */
.L_x_36:
[C---:B------:R-:W-:Y:S01]  /*21b0*/  ISETP.LT.OR P5, PT, R0.reuse, 0x1, !P0 ;  /* 0x000000010000780c */ /* 0x040fe200047a1670 */
[----:B------:R-:W-:Y:S01]  /*21c0*/  @!P2 IMAD R25, R25, R153, R10 ;  /* 0x000000991919a224 */ /* 0x000fe200078e020a */
[----:B------:R-:W-:Y:S01]  /*21d0*/  BSSY B1, `(.L_x_38) ;  /* 0x000000a000017945 */ /* 0x000fe20003800000 */
[----:B------:R-:W-:Y:S02]  /*21e0*/  IADD3.X R9, R13, R165, R14, P3, P4 ;  /* 0x000000a50d097210 */ /* 0x000fe40001fe840e */
[C---:B------:R-:W-:Y:S01]  /*21f0*/  ISETP.LT.OR P3, PT, R0.reuse, 0x2, !P0 ;  /* 0x000000020000780c */ /* 0x040fe20004761670 */
[----:B------:R2:W-:Y:S01]  /*2200*/  @!P2 STG.E.U8 desc[UR36][R4.64+0x1], R25 ;  /* 0x000001190400a986 */ /* 0x0005e2000c101124 */
[C---:B------:R-:W-:Y:S02]  /*2210*/  ISETP.LT.OR P4, PT, R0.reuse, 0x9, !P1 ;  /* 0x000000090000780c */ /* 0x040fe40004f81670 */
[----:B------:R-:W-:-:S04]  /*2220*/  ISETP.LT.OR P2, PT, R0, 0xa, !P1 ;  /* 0x0000000a0000780c */ /* 0x000fc80004f41670 */
[----:B------:R-:W-:Y:S09]  /*2230*/  @P5 BRA `(.L_x_39) ;  /* 0x00000000000c5947 */ /* 0x000ff20003800000 */
[----:B------:R-:W1:Y:S02]  /*2240*/  LDG.E.U8 R162, desc[UR36][R8.64] ;  /* 0x0000002408a27981 */ /* 0x000e64000c1e1100 */
[----:B-1----:R-:W-:-:S05]  /*2250*/  PRMT R11, R162, 0x8880, RZ ;  /* 0x00008880a20b7816 */ /* 0x002fca00000000ff */
[----:B------:R-:W-:-:S07]  /*2260*/  IMAD R10, R11, R152, RZ ;  /* 0x000000980b0a7224 */ /* 0x000fce00078e02ff */
.L_x_39:
[----:B------:R-:W-:Y:S05]  /*2270*/  BSYNC B1 ;  /* 0x0000000000017941 */ /* 0x000fea0003800000 */
.L_x_38:
[----:B-1----:R-:W-:Y:S01]  /*2280*/  @!P5 IMAD R11, R26, R153, R10 ;  /* 0x000000991a0bd224 */ /* 0x002fe200078e020a */
[----:B------:R-:W-:Y:S04]  /*2290*/  BSSY B1, `(.L_x_40) ;  /* 0x0000006000017945 */ /* 0x000fe80003800000 */
[----:B------:R1:W-:Y:S01]  /*22a0*/  @!P5 STG.E.U8 desc[UR36][R6.64], R11 ;  /* 0x0000000b0600d986 */ /* 0x0003e2000c101124 */
[----:B------:R-:W-:Y:S05]  /*22b0*/  @P3 BRA `(.L_x_41) ;  /* 0x00000000000c3947 */ /* 0x000fea0003800000 */
[----:B------:R-:W1:Y:S02]  /*22c0*/  LDG.E.U8 R162, desc[UR36][R8.64+0x1] ;  /* 0x0000012408a27981 */ /* 0x000e64000c1e1100 */
[----:B-1----:R-:W-:-:S05]  /*22d0*/  PRMT R11, R162, 0x8880, RZ ;  /* 0x00008880a20b7816 */ /* 0x002fca00000000ff */
[----:B------:R-:W-:-:S07]  /*22e0*/  IMAD R10, R11, R152, RZ ;  /* 0x000000980b0a7224 */ /* 0x000fce00078e02ff */
.L_x_41:
[----:B------:R-:W-:Y:S05]  /*22f0*/  BSYNC B1 ;  /* 0x0000000000017941 */ /* 0x000fea0003800000 */
.L_x_40:
[----:B------:R-:W-:Y:S01]  /*2300*/  @!P3 IMAD R27, R27, R153, R10 ;  /* 0x000000991b1bb224 */ /* 0x000fe200078e020a */
[----:B------:R-:W-:Y:S04]  /*2310*/  BSSY B1, `(.L_x_42) ;  /* 0x0000006000017945 */ /* 0x000fe80003800000 */
[----:B------:R3:W-:Y:S01]  /*2320*/  @!P3 STG.E.U8 desc[UR36][R6.64+0x1], R27 ;  /* 0x0000011b0600b986 */ /* 0x0007e2000c101124 */
[----:B------:R-:W-:Y:S05]  /*2330*/  @P4 BRA `(.L_x_43) ;  /* 0x00000000000c4947 */ /* 0x000fea0003800000 */
[----:B------:R-:W1:Y:S02]  /*2340*/  LDG.E.U8 R162, desc[UR36][R2.64+0x8] ;  /* 0x0000082402a27981 */ /* 0x000e64000c1e1100 */
[----:B-1----:R-:W-:-:S05]  /*2350*/  PRMT R11, R162, 0x8880, RZ ;  /* 0x00008880a20b7816 */ /* 0x002fca00000000ff */
[----:B------:R-:W-:-:S07]  /*2360*/  IMAD R10, R11, R152, RZ ;  /* 0x000000980b0a7224 */ /* 0x000fce00078e02ff */
.L_x_43:
[----:B------:R-:W-:Y:S05]  /*2370*/  BSYNC B1 ;  /* 0x0000000000017941 */ /* 0x000fea0003800000 */
.L_x_42:
[----:B-1----:R-:W-:Y:S01]  /*2380*/  @!P4 IMAD R11, R28, R153, R10 ;  /* 0x000000991c0bc224 */ /* 0x002fe200078e020a */
[----:B------:R-:W-:Y:S04]  /*2390*/  BSSY B1, `(.L_x_44) ;  /* 0x0000006000017945 */ /* 0x000fe80003800000 */
[----:B------:R1:W-:Y:S01]  /*23a0*/  @!P4 STG.E.U8 desc[UR36][R4.64+0x8], R11 ;  /* 0x0000080b0400c986 */ /* 0x0003e2000c101124 */
[----:B------:R-:W-:Y:S05]  /*23b0*/  @P2 BRA `(.L_x_45) ;  /* 0x00000000000c2947 */ /* 0x000fea0003800000 */
[----:B------:R-:W1:Y:S02]  /*23c0*/  LDG.E.U8 R162, desc[UR36][R2.64+0x9] ;  /* 0x0000092402a27981 */ /* 0x000e64000c1e1100 */
[----:B-1----:R-:W-:-:S05]  /*23d0*/  PRMT R11, R162, 0x8880, RZ ;  /* 0x00008880a20b7816 */ /* 0x002fca00000000ff */
[----:B------:R-:W-:-:S07]  /*23e0*/  IMAD R10, R11, R152, RZ ;  /* 0x000000980b0a7224 */ /* 0x000fce00078e02ff */
.L_x_45:
[----:B------:R-:W-:Y:S05]  /*23f0*/  BSYNC B1 ;  /* 0x0000000000017941 */ /* 0x000fea0003800000 */
.L_x_44:
[C---:B------:R-:W-:Y:S01]  /*2400*/  ISETP.LT.OR P4, PT, R0.reuse, 0x9, !P0 ;  /* 0x000000090000780c */ /* 0x040fe20004781670 */
[----:B------:R-:W-:Y:S01]  /*2410*/  @!P2 IMAD R29, R29, R153, R10 ;  /* 0x000000991d1da224 */ /* 0x000fe200078e020a */
[----:B------:R-:W-:Y:S01]  /*2420*/  BSSY B1, `(.L_x_46) ;  /* 0x0000009000017945 */ /* 0x000fe20003800000 */
[C---:B------:R-:W-:Y:S02]  /*2430*/  ISETP.LT.OR P3, PT, R0.reuse, 0xa, !P0 ;  /* 0x0000000a0000780c */ /* 0x040fe40004761670 */
[C---:B------:R-:W-:Y:S01]  /*2440*/  ISETP.LT.OR P5, PT, R0.reuse, 0x11, !P1 ;  /* 0x000000110000780c */ /* 0x040fe20004fa1670 */
[----:B------:R4:W-:Y:S01]  /*2450*/  @!P2 STG.E.U8 desc[UR36][R4.64+0x9], R29 ;  /* 0x0000091d0400a986 */ /* 0x0009e2000c101124 */
[----:B------:R-:W-:-:S06]  /*2460*/  ISETP.LT.OR P2, PT, R0, 0x12, !P1 ;  /* 0x000000120000780c */ /* 0x000fcc0004f41670 */
[----:B------:R-:W-:Y:S07]  /*2470*/  @P4 BRA `(.L_x_47) ;  /* 0x00000000000c4947 */ /* 0x000fee0003800000 */
[----:B------:R-:W1:Y:S02]  /*2480*/  LDG.E.U8 R162, desc[UR36][R8.64+0x8] ;  /* 0x0000082408a27981 */ /* 0x000e64000c1e1100 */
[----:B-1----:R-:W-:-:S05]  /*2490*/  PRMT R11, R162, 0x8880, RZ ;  /* 0x00008880a20b7816 */ /* 0x002fca00000000ff */
[----:B------:R-:W-:-:S07]  /*24a0*/  IMAD R10, R11, R152, RZ ;  /* 0x000000980b0a7224 */ /* 0x000fce00078e02ff */
.L_x_47:
[----:B------:R-:W-:Y:S05]  /*24b0*/  BSYNC B1 ;  /* 0x0000000000017941 */ /* 0x000fea0003800000 */
.L_x_46:
[----:B-1----:R-:W-:Y:S01]  /*24c0*/  @!P4 IMAD R11, R30, R153, R10 ;  /* 0x000000991e0bc224 */ /* 0x002fe200078e020a */
[----:B------:R-:W-:Y:S04]  /*24d0*/  BSSY B1, `(.L_x_48) ;  /* 0x0000006000017945 */ /* 0x000fe80003800000 */
[----:B------:R1:W-:Y:S01]  /*24e0*/  @!P4 STG.E.U8 desc[UR36][R6.64+0x8], R11 ;  /* 0x0000080b0600c986 */ /* 0x0003e2000c101124 */
[----:B------:R-:W-:Y:S05]  /*24f0*/  @P3 BRA `(.L_x_49) ;  /* 0x00000000000c3947 */ /* 0x000fea0003800000 */
[----:B------:R-:W1:Y:S02]  /*2500*/  LDG.E.U8 R162, desc[UR36][R8.64+0x9] ;  /* 0x0000092408a27981 */ /* 0x000e64000c1e1100 */
[----:B-1----:R-:W-:-:S05]  /*2510*/  PRMT R11, R162, 0x8880, RZ ;  /* 0x00008880a20b7816 */ /* 0x002fca00000000ff */
[----:B------:R-:W-:-:S07]  /*2520*/  IMAD R10, R11, R152, RZ ;  /* 0x000000980b0a7224 */ /* 0x000fce00078e02ff */
.L_x_49:
[----:B------:R-:W-:Y:S05]  /*2530*/  BSYNC B1 ;  /* 0x0000000000017941 */ /* 0x000fea0003800000 */
.L_x_48:
[----:B------:R-:W-:Y:S01]  /*2540*/  @!P3 IMAD R31, R31, R153, R10 ;  /* 0x000000991f1fb224 */ /* 0x000fe200078e020a */
[----:B------:R-:W-:Y:S04]  /*2550*/  BSSY B1, `(.L_x_50) ;  /* 0x0000006000017945 */ /* 0x000fe80003800000 */
[----:B------:R0:W-:Y:S01]  /*2560*/  @!P3 STG.E.U8 desc[UR36][R6.64+0x9], R31 ;  /* 0x0000091f0600b986 */ /* 0x0001e2000c101124 */
[----:B------:R-:W-:Y:S05]  /*2570*/  @P5 BRA `(.L_x_51) ;  /* 0x00000000000c5947 */ /* 0x000fea0003800000 */
[----:B------:R-:W1:Y:S02]  /*2580*/  LDG.E.U8 R162, desc[UR36][R2.64+0x10] ;  /* 0x0000102402a27981 */ /* 0x000e64000c1e1100 */
[----:B-1----:R-:W-:-:S05]  /*2590*/  PRMT R11, R162, 0x8880, RZ ;  /* 0x00008880a20b7816 */ /* 0x002fca00000000ff */
[----:B------:R-:W-:-:S07]  /*25a0*/  IMAD R10, R11, R152, RZ ;  /* 0x000000980b0a7224 */ /* 0x000fce00078e02ff */
.L_x_51:
[----:B------:R-:W-:Y:S05]  /*25b0*/  BSYNC B1 ;  /* 0x0000000000017941 */ /* 0x000fea0003800000 */
.L_x_50:
[----:B-1----:R-:W-:Y:S01]  /*25c0*/  @!P5 IMAD R11, R32, R153, R10 ;  /* 0x00000099200bd224 */ /* 0x002fe200078e020a */
[----:B------:R-:W-:Y:S04]  /*25d0*/  BSSY B1, `(.L_x_52) ;  /* 0x0000006000017945 */ /* 0x000fe80003800000 */
[----:B------:R1:W-:Y:S01]  /*25e0*/  @!P5 STG.E.U8 desc[UR36][R4.64+0x10], R11 ;  /* 0x0000100b0400d986 */ /* 0x0003e2000c101124 */
[----:B------:R-:W-:Y:S05]  /*25f0*/  @P2 BRA `(.L_x_53) ;  /* 0x00000000000c2947 */ /* 0x000fea0003800000 */
[----:B------:R-:W1:Y:S02]  /*2600*/  LDG.E.U8 R162, desc[UR36][R2.64+0x11] ;  /* 0x0000112402a27981 */ /* 0x000e64000c1e1100 */
[----:B-1----:R-:W-:-:S05]  /*2610*/  PRMT R11, R162, 0x8880, RZ ;  /* 0x00008880a20b7816 */ /* 0x002fca00000000ff */
[----:B------:R-:W-:-:S07]  /*2620*/  IMAD R10, R11, R152, RZ ;  /* 0x000000980b0a7224 */ /* 0x000fce00078e02ff */
.L_x_53:
[----:B------:R-:W-:Y:S05]  /*2630*/  BSYNC B1 ;  /* 0x0000000000017941 */ /* 0x000fea0003800000 */
.L_x_52:
        /* <DEDUP_REMOVED lines=11> */
.L_x_55:
[----:B------:R-:W-:Y:S05]  /*26f0*/  BSYNC B1 ;  /* 0x0000000000017941 */ /* 0x000fea0003800000 */
.L_x_54:
[----:B-1----:R-:W-:Y:S01]  /*2700*/  @!P4 IMAD R11, R34, R153, R10 ;  /* 0x00000099220bc224 */ /* 0x002fe200078e020a */
[----:B------:R-:W-:Y:S04]  /*2710*/  BSSY B1, `(.L_x_56) ;  /* 0x0000006000017945 */ /* 0x000fe80003800000 */
[----:B------:R1:W-:Y:S01]  /*2720*/  @!P4 STG.E.U8 desc[UR36][R6.64+0x10], R11 ;  /* 0x0000100b0600c986 */ /* 0x0003e2000c101124 */
[----:B------:R-:W-:Y:S05]  /*2730*/  @P3 BRA `(.L_x_57) ;  /* 0x00000000000c3947 */ /* 0x000fea0003800000 */
[----:B------:R-:W1:Y:S02]  /*2740*/  LDG.E.U8 R162, desc[UR36][R8.64+0x11] ;  /* 0x0000112408a27981 */ /* 0x000e64000c1e1100 */
[----:B-1----:R-:W-:-:S05]  /*2750*/  PRMT R11, R162, 0x8880, RZ ;  /* 0x00008880a20b7816 */ /* 0x002fca00000000ff */
[----:B------:R-:W-:-:S07]  /*2760*/  IMAD R10, R11, R152, RZ ;  /* 0x000000980b0a7224 */ /* 0x000fce00078e02ff */
.L_x_57:
[----:B------:R-:W-:Y:S05]  /*2770*/  BSYNC B1 ;  /* 0x0000000000017941 */ /* 0x000fea0003800000 */
.L_x_56:
[----:B------:R-:W-:Y:S01]  /*2780*/  @!P3 IMAD R35, R35, R153, R10 ;  /* 0x000000992323b224 */ /* 0x000fe200078e020a */
[----:B------:R-:W-:Y:S04]  /*2790*/  BSSY B1, `(.L_x_58) ;  /* 0x0000006000017945 */ /* 0x000fe80003800000 */
[----:B------:R0:W-:Y:S01]  /*27a0*/  @!P3 STG.E.U8 desc[UR36][R6.64+0x11], R35 ;  /* 0x000011230600b986 */ /* 0x0001e2000c101124 */
[----:B------:R-:W-:Y:S05]  /*27b0*/  @P5 BRA `(.L_x_59) ;  /* 0x00000000000c5947 */ /* 0x000fea0003800000 */
[----:B------:R-:W1:Y:S02]  /*27c0*/  LDG.E.U8 R162, desc[UR36][R2.64+0x18] ;  /* 0x0000182402a27981 */ /* 0x000e64000c1e1100 */
[----:B-1----:R-:W-:-:S05]  /*27d0*/  PRMT R11, R162, 0x8880, RZ ;  /* 0x00008880a20b7816 */ /* 0x002fca00000000ff */
[----:B------:R-:W-:-:S07]  /*27e0*/  IMAD R10, R11, R152, RZ ;  /* 0x000000980b0a7224 */ /* 0x000fce00078e02ff */
.L_x_59:
[----:B------:R-:W-:Y:S05]  /*27f0*/  BSYNC B1 ;  /* 0x0000000000017941 */ /* 0x000fea0003800000 */
.L_x_58:
[----:B-1----:R-:W-:Y:S01]  /*2800*/  @!P5 IMAD R11, R36, R153, R10 ;  /* 0x00000099240bd224 */ /* 0x002fe200078e020a */
[----:B------:R-:W-:Y:S04]  /*2810*/  BSSY B1, `(.L_x_60) ;  /* 0x0000006000017945 */ /* 0x000fe80003800000 */
[----:B------:R1:W-:Y:S01]  /*2820*/  @!P5 STG.E.U8 desc[UR36][R4.64+0x18], R11 ;  /* 0x0000180b0400d986 */ /* 0x0003e2000c101124 */
[----:B------:R-:W-:Y:S05]  /*2830*/  @P2 BRA `(.L_x_61) ;  /* 0x00000000000c2947 */ /* 0x000fea0003800000 */
[----:B------:R-:W1:Y:S02]  /*2840*/  LDG.E.U8 R162, desc[UR36][R2.64+0x19] ;  /* 0x0000192402a27981 */ /* 0x000e64000c1e1100 */
[----:B-1----:R-:W-:-:S05]  /*2850*/  PRMT R11, R162, 0x8880, RZ ;  /* 0x00008880a20b7816 */ /* 0x002fca00000000ff */
[----:B------:R-:W-:-:S07]  /*2860*/  IMAD R10, R11, R152, RZ ;  /* 0x000000980b0a7224 */ /* 0x000fce00078e02ff */
.L_x_61:
[----:B------:R-:W-:Y:S05]  /*2870*/  BSYNC B1 ;  /* 0x0000000000017941 */ /* 0x000fea0003800000 */
.L_x_60:
        /* <DEDUP_REMOVED lines=11> */
.L_x_63:
[----:B------:R-:W-:Y:S05]  /*2930*/  BSYNC B1 ;  /* 0x0000000000017941 */ /* 0x000fea0003800000 */
.L_x_62:
[----:B-1----:R-:W-:Y:S01]  /*2940*/  @!P4 IMAD R11, R38, R153, R10 ;  /* 0x00000099260bc224 */ /* 0x002fe200078e020a */
[----:B------:R-:W-:Y:S04]  /*2950*/  BSSY B1, `(.L_x_64) ;  /* 0x0000006000017945 */ /* 0x000fe80003800000 */
[----:B------:R1:W-:Y:S01]  /*2960*/  @!P4 STG.E.U8 desc[UR36][R6.64+0x18], R11 ;  /* 0x0000180b0600c986 */ /* 0x0003e2000c101124 */
[----:B------:R-:W-:Y:S05]  /*2970*/  @P3 BRA `(.L_x_65) ;  /* 0x00000000000c3947 */ /* 0x000fea0003800000 */
[----:B------:R-:W1:Y:S02]  /*2980*/  LDG.E.U8 R162, desc[UR36][R8.64+0x19] ;  /* 0x0000192408a27981 */ /* 0x000e64000c1e1100 */
[----:B-1----:R-:W-:-:S05]  /*2990*/  PRMT R11, R162, 0x8880, RZ ;  /* 0x00008880a20b7816 */ /* 0x002fca00000000ff */
[----:B------:R-:W-:-:S07]  /*29a0*/  IMAD R10, R11, R152, RZ ;  /* 0x000000980b0a7224 */ /* 0x000fce00078e02ff */
.L_x_65:
[----:B------:R-:W-:Y:S05]  /*29b0*/  BSYNC B1 ;  /* 0x0000000000017941 */ /* 0x000fea0003800000 */
.L_x_64:
[----:B------:R-:W-:Y:S01]  /*29c0*/  @!P3 IMAD R39, R39, R153, R10 ;  /* 0x000000992727b224 */ /* 0x000fe200078e020a */
[----:B------:R-:W-:Y:S04]  /*29d0*/  BSSY B1, `(.L_x_66) ;  /* 0x0000006000017945 */ /* 0x000fe80003800000 */
[----:B------:R0:W-:Y:S01]  /*29e0*/  @!P3 STG.E.U8 desc[UR36][R6.64+0x19], R39 ;  /* 0x000019270600b986 */ /* 0x0001e2000c101124 */
[----:B------:R-:W-:Y:S05]  /*29f0*/  @P5 BRA `(.L_x_67) ;  /* 0x00000000000c5947 */ /* 0x000fea0003800000 */
[----:B------:R-:W1:Y:S02]  /*2a00*/  LDG.E.U8 R162, desc[UR36][R2.64+0x20] ;  /* 0x0000202402a27981 */ /* 0x000e64000c1e1100 */
[----:B-1----:R-:W-:-:S05]  /*2a10*/  PRMT R11, R162, 0x8880, RZ ;  /* 0x00008880a20b7816 */ /* 0x002fca00000000ff */
[----:B------:R-:W-:-:S07]  /*2a20*/  IMAD R10, R11, R152, RZ ;  /* 0x000000980b0a7224 */ /* 0x000fce00078e02ff */
.L_x_67:
[----:B------:R-:W-:Y:S05]  /*2a30*/  BSYNC B1 ;  /* 0x0000000000017941 */ /* 0x000fea0003800000 */
.L_x_66:
[----:B-1----:R-:W-:Y:S01]  /*2a40*/  @!P5 IMAD R11, R40, R153, R10 ;  /* 0x00000099280bd224 */ /* 0x002fe200078e020a */
[----:B------:R-:W-:Y:S04]  /*2a50*/  BSSY B1, `(.L_x_68) ;  /* 0x0000006000017945 */ /* 0x000fe80003800000 */
[----:B------:R1:W-:Y:S01]  /*2a60*/  @!P5 STG.E.U8 desc[UR36][R4.64+0x20], R11 ;  /* 0x0000200b0400d986 */ /* 0x0003e2000c101124 */
[----:B------:R-:W-:Y:S05]  /*2a70*/  @P2 BRA `(.L_x_69) ;  /* 0x00000000000c2947 */ /* 0x000fea0003800000 */
[----:B------:R-:W1:Y:S02]  /*2a80*/  LDG.E.U8 R162, desc[UR36][R2.64+0x21] ;  /* 0x0000212402a27981 */ /* 0x000e64000c1e1100 */
[----:B-1----:R-:W-:-:S05]  /*2a90*/  PRMT R11, R162, 0x8880, RZ ;  /* 0x00008880a20b7816 */ /* 0x002fca00000000ff */
[----:B------:R-:W-:-:S07]  /*2aa0*/  IMAD R10, R11, R152, RZ ;  /* 0x000000980b0a7224 */ /* 0x000fce00078e02ff */
.L_x_69:
[----:B------:R-:W-:Y:S05]  /*2ab0*/  BSYNC B1 ;  /* 0x0000000000017941 */ /* 0x000fea0003800000 */
.L_x_68:
        /* <DEDUP_REMOVED lines=11> */
.L_x_71:
[----:B------:R-:W-:Y:S05]  /*2b70*/  BSYNC B1 ;  /* 0x0000000000017941 */ /* 0x000fea0003800000 */
.L_x_70:
[----:B-1----:R-:W-:Y:S01]  /*2b80*/  @!P4 IMAD R11, R42, R153, R10 ;  /* 0x000000992a0bc224 */ /* 0x002fe200078e020a */
[----:B------:R-:W-:Y:S04]  /*2b90*/  BSSY B1, `(.L_x_72) ;  /* 0x0000006000017945 */ /* 0x000fe80003800000 */
[----:B------:R1:W-:Y:S01]  /*2ba0*/  @!P4 STG.E.U8 desc[UR36][R6.64+0x20], R11 ;  /* 0x0000200b0600c986 */ /* 0x0003e2000c101124 */
[----:B------:R-:W-:Y:S05]  /*2bb0*/  @P3 BRA `(.L_x_73) ;  /* 0x00000000000c3947 */ /* 0x000fea0003800000 */
[----:B------:R-:W1:Y:S02]  /*2bc0*/  LDG.E.U8 R162, desc[UR36][R8.64+0x21] ;  /* 0x0000212408a27981 */ /* 0x000e64000c1e1100 */
[----:B-1----:R-:W-:-:S05]  /*2bd0*/  PRMT R11, R162, 0x8880, RZ ;  /* 0x00008880a20b7816 */ /* 0x002fca00000000ff */
[----:B------:R-:W-:-:S07]  /*2be0*/  IMAD R10, R11, R152, RZ ;  /* 0x000000980b0a7224 */ /* 0x000fce00078e02ff */
.L_x_73:
[----:B------:R-:W-:Y:S05]  /*2bf0*/  BSYNC B1 ;  /* 0x0000000000017941 */ /* 0x000fea0003800000 */
.L_x_72:
[----:B------:R-:W-:Y:S01]  /*2c00*/  @!P3 IMAD R43, R43, R153, R10 ;  /* 0x000000992b2bb224 */ /* 0x000fe200078e020a */
[----:B------:R-:W-:Y:S04]  /*2c10*/  BSSY B1, `(.L_x_74) ;  /* 0x0000006000017945 */ /* 0x000fe80003800000 */
[----:B------:R0:W-:Y:S01]  /*2c20*/  @!P3 STG.E.U8 desc[UR36][R6.64+0x21], R43 ;  /* 0x0000212b0600b986 */ /* 0x0001e2000c101124 */
[----:B------:R-:W-:Y:S05]  /*2c30*/  @P5 BRA `(.L_x_75) ;  /* 0x00000000000c5947 */ /* 0x000fea0003800000 */
[----:B------:R-:W1:Y:S02]  /*2c40*/  LDG.E.U8 R162, desc[UR36][R2.64+0x28] ;  /* 0x0000282402a27981 */ /* 0x000e64000c1e1100 */
[----:B-1----:R-:W-:-:S05]  /*2c50*/  PRMT R11, R162, 0x8880, RZ ;  /* 0x00008880a20b7816 */ /* 0x002fca00000000ff */
[----:B------:R-:W-:-:S07]  /*2c60*/  IMAD R10, R11, R152, RZ ;  /* 0x000000980b0a7224 */ /* 0x000fce00078e02ff */
.L_x_75:
[----:B------:R-:W-:Y:S05]  /*2c70*/  BSYNC B1 ;  /* 0x0000000000017941 */ /* 0x000fea0003800000 */
.L_x_74:
[----:B-1----:R-:W-:Y:S01]  /*2c80*/  @!P5 IMAD R11, R44, R153, R10 ;  /* 0x000000992c0bd224 */ /* 0x002fe200078e020a */
[----:B------:R-:W-:Y:S04]  /*2c90*/  BSSY B1, `(.L_x_76) ;  /* 0x0000006000017945 */ /* 0x000fe80003800000 */
[----:B------:R1:W-:Y:S01]  /*2ca0*/  @!P5 STG.E.U8 desc[UR36][R4.64+0x28], R11 ;  /* 0x0000280b0400d986 */ /* 0x0003e2000c101124 */
[----:B------:R-:W-:Y:S05]  /*2cb0*/  @P2 BRA `(.L_x_77) ;  /* 0x00000000000c2947 */ /* 0x000fea0003800000 */
[----:B------:R-:W1:Y:S02]  /*2cc0*/  LDG.E.U8 R162, desc[UR36][R2.64+0x29] ;  /* 0x0000292402a27981 */ /* 0x000e64000c1e1100 */
[----:B-1----:R-:W-:-:S05]  /*2cd0*/  PRMT R11, R162, 0x8880, RZ ;  /* 0x00008880a20b7816 */ /* 0x002fca00000000ff */
[----:B------:R-:W-:-:S07]  /*2ce0*/  IMAD R10, R11, R152, RZ ;  /* 0x000000980b0a7224 */ /* 0x000fce00078e02ff */
.L_x_77:
[----:B------:R-:W-:Y:S05]  /*2cf0*/  BSYNC B1 ;  /* 0x0000000000017941 */ /* 0x000fea0003800000 */
.L_x_76:
        /* <DEDUP_REMOVED lines=11> */
.L_x_79:
[----:B------:R-:W-:Y:S05]  /*2db0*/  BSYNC B1 ;  /* 0x0000000000017941 */ /* 0x000fea0003800000 */
.L_x_78:
[----:B-1----:R-:W-:Y:S01]  /*2dc0*/  @!P4 IMAD R11, R46, R153, R10 ;  /* 0x000000992e0bc224 */ /* 0x002fe200078e020a */
[----:B------:R-:W-:Y:S04]  /*2dd0*/  BSSY B1, `(.L_x_80) ;  /* 0x0000006000017945 */ /* 0x000fe80003800000 */
[----:B------:R1:W-:Y:S01]  /*2de0*/  @!P4 STG.E.U8 desc[UR36][R6.64+0x28], R11 ;  /* 0x0000280b0600c986 */ /* 0x0003e2000c101124 */
[----:B------:R-:W-:Y:S05]  /*2df0*/  @P3 BRA `(.L_x_81) ;  /* 0x00000000000c3947 */ /* 0x000fea0003800000 */
[----:B------:R-:W1:Y:S02]  /*2e00*/  LDG.E.U8 R162, desc[UR36][R8.64+0x29] ;  /* 0x0000292408a27981 */ /* 0x000e64000c1e1100 */
[----:B-1----:R-:W-:-:S05]  /*2e10*/  PRMT R11, R162, 0x8880, RZ ;  /* 0x00008880a20b7816 */ /* 0x002fca00000000ff */
[----:B------:R-:W-:-:S07]  /*2e20*/  IMAD R10, R11, R152, RZ ;  /* 0x000000980b0a7224 */ /* 0x000fce00078e02ff */
.L_x_81:
[----:B------:R-:W-:Y:S05]  /*2e30*/  BSYNC B1 ;  /* 0x0000000000017941 */ /* 0x000fea0003800000 */
.L_x_80:
[----:B------:R-:W-:Y:S01]  /*2e40*/  @!P3 IMAD R47, R47, R153, R10 ;  /* 0x000000992f2fb224 */ /* 0x000fe200078e020a */
[----:B------:R-:W-:Y:S04]  /*2e50*/  BSSY B1, `(.L_x_82) ;  /* 0x0000006000017945 */ /* 0x000fe80003800000 */
[----:B------:R0:W-:Y:S01]  /*2e60*/  @!P3 STG.E.U8 desc[UR36][R6.64+0x29], R47 ;  /* 0x0000292f0600b986 */ /* 0x0001e2000c101124 */
[----:B------:R-:W-:Y:S05]  /*2e70*/  @P5 BRA `(.L_x_83) ;  /* 0x00000000000c5947 */ /* 0x000fea0003800000 */
[----:B------:R-:W1:Y:S02]  /*2e80*/  LDG.E.U8 R162, desc[UR36][R2.64+0x30] ;  /* 0x0000302402a27981 */ /* 0x000e64000c1e1100 */
[----:B-1----:R-:W-:-:S05]  /*2e90*/  PRMT R11, R162, 0x8880, RZ ;  /* 0x00008880a20b7816 */ /* 0x002fca00000000ff */
[----:B------:R-:W-:-:S07]  /*2ea0*/  IMAD R10, R11, R152, RZ ;  /* 0x000000980b0a7224 */ /* 0x000fce00078e02ff */
.L_x_83:
[----:B------:R-:W-:Y:S05]  /*2eb0*/  BSYNC B1 ;  /* 0x0000000000017941 */ /* 0x000fea0003800000 */
.L_x_82:
[----:B-1----:R-:W-:Y:S01]  /*2ec0*/  @!P5 IMAD R11, R48, R153, R10 ;  /* 0x00000099300bd224 */ /* 0x002fe200078e020a */
[----:B------:R-:W-:Y:S04]  /*2ed0*/  BSSY B1, `(.L_x_84) ;  /* 0x0000006000017945 */ /* 0x000fe80003800000 */
[----:B------:R1:W-:Y:S01]  /*2ee0*/  @!P5 STG.E.U8 desc[UR36][R4.64+0x30], R11 ;  /* 0x0000300b0400d986 */ /* 0x0003e2000c101124 */
[----:B------:R-:W-:Y:S05]  /*2ef0*/  @P2 BRA `(.L_x_85) ;  /* 0x00000000000c2947 */ /* 0x000fea0003800000 */
[----:B------:R-:W1:Y:S02]  /*2f00*/  LDG.E.U8 R162, desc[UR36][R2.64+0x31] ;  /* 0x0000312402a27981 */ /* 0x000e64000c1e1100 */
[----:B-1----:R-:W-:-:S05]  /*2f10*/  PRMT R11, R162, 0x8880, RZ ;  /* 0x00008880a20b7816 */ /* 0x002fca00000000ff */
[----:B------:R-:W-:-:S07]  /*2f20*/  IMAD R10, R11, R152, RZ ;  /* 0x000000980b0a7224 */ /* 0x000fce00078e02ff */
.L_x_85:
[----:B------:R-:W-:Y:S05]  /*2f30*/  BSYNC B1 ;  /* 0x0000000000017941 */ /* 0x000fea0003800000 */
.L_x_84:
        /* <DEDUP_REMOVED lines=11> */
.L_x_87:
[----:B------:R-:W-:Y:S05]  /*2ff0*/  BSYNC B1 ;  /* 0x0000000000017941 */ /* 0x000fea0003800000 */
.L_x_86:
[----:B-1----:R-:W-:Y:S01]  /*3000*/  @!P4 IMAD R11, R50, R153, R10 ;  /* 0x00000099320bc224 */ /* 0x002fe200078e020a */
[----:B------:R-:W-:Y:S04]  /*3010*/  BSSY B1, `(.L_x_88) ;  /* 0x0000006000017945 */ /* 0x000fe80003800000 */
[----:B------:R1:W-:Y:S01]  /*3020*/  @!P4 STG.E.U8 desc[UR36][R6.64+0x30], R11 ;  /* 0x0000300b0600c986 */ /* 0x0003e2000c101124 */
[----:B------:R-:W-:Y:S05]  /*3030*/  @P3 BRA `(.L_x_89) ;  /* 0x00000000000c3947 */ /* 0x000fea0003800000 */
[----:B------:R-:W1:Y:S02]  /*3040*/  LDG.E.U8 R162, desc[UR36][R8.64+0x31] ;  /* 0x0000312408a27981 */ /* 0x000e64000c1e1100 */
[----:B-1----:R-:W-:-:S05]  /*3050*/  PRMT R11, R162, 0x8880, RZ ;  /* 0x00008880a20b7816 */ /* 0x002fca00000000ff */
[----:B------:R-:W-:-:S07]  /*3060*/  IMAD R10, R11, R152, RZ ;  /* 0x000000980b0a7224 */ /* 0x000fce00078e02ff */
.L_x_89:
[----:B------:R-:W-:Y:S05]  /*3070*/  BSYNC B1 ;  /* 0x0000000000017941 */ /* 0x000fea0003800000 */
.L_x_88:
[----:B------:R-:W-:Y:S01]  /*3080*/  @!P3 IMAD R51, R51, R153, R10 ;  /* 0x000000993333b224 */ /* 0x000fe200078e020a */
[----:B------:R-:W-:Y:S04]  /*3090*/  BSSY B1, `(.L_x_90) ;  /* 0x0000006000017945 */ /* 0x000fe80003800000 */
[----:B------:R0:W-:Y:S01]  /*30a0*/  @!P3 STG.E.U8 desc[UR36][R6.64+0x31], R51 ;  /* 0x000031330600b986 */ /* 0x0001e2000c101124 */
[----:B------:R-:W-:Y:S05]  /*30b0*/  @P5 BRA `(.L_x_91) ;  /* 0x00000000000c5947 */ /* 0x000fea0003800000 */
[----:B------:R-:W1:Y:S02]  /*30c0*/  LDG.E.U8 R162, desc[UR36][R2.64+0x38] ;  /* 0x0000382402a27981 */ /* 0x000e64000c1e1100 */
[----:B-1----:R-:W-:-:S05]  /*30d0*/  PRMT R11, R162, 0x8880, RZ ;  /* 0x00008880a20b7816 */ /* 0x002fca00000000ff */
[----:B------:R-:W-:-:S07]  /*30e0*/  IMAD R10, R11, R152, RZ ;  /* 0x000000980b0a7224 */ /* 0x000fce00078e02ff */
.L_x_91:
[----:B------:R-:W-:Y:S05]  /*30f0*/  BSYNC B1 ;  /* 0x0000000000017941 */ /* 0x000fea0003800000 */
.L_x_90:
[----:B-1----:R-:W-:Y:S01]  /*3100*/  @!P5 IMAD R11, R52, R153, R10 ;  /* 0x00000099340bd224 */ /* 0x002fe200078e020a */
[----:B------:R-:W-:Y:S04]  /*3110*/  BSSY B1, `(.L_x_92) ;  /* 0x0000006000017945 */ /* 0x000fe80003800000 */
[----:B------:R1:W-:Y:S01]  /*3120*/  @!P5 STG.E.U8 desc[UR36][R4.64+0x38], R11 ;  /* 0x0000380b0400d986 */ /* 0x0003e2000c101124 */
[----:B------:R-:W-:Y:S05]  /*3130*/  @P2 BRA `(.L_x_93) ;  /* 0x00000000000c2947 */ /* 0x000fea0003800000 */
[----:B------:R-:W1:Y:S02]  /*3140*/  LDG.E.U8 R162, desc[UR36][R2.64+0x39] ;  /* 0x0000392402a27981 */ /* 0x000e64000c1e1100 */
[----:B-1----:R-:W-:-:S05]  /*3150*/  PRMT R11, R162, 0x8880, RZ ;  /* 0x00008880a20b7816 */ /* 0x002fca00000000ff */
[----:B------:R-:W-:-:S07]  /*3160*/  IMAD R10, R11, R152, RZ ;  /* 0x000000980b0a7224 */ /* 0x000fce00078e02ff */
.L_x_93:
[----:B------:R-:W-:Y:S05]  /*3170*/  BSYNC B1 ;  /* 0x0000000000017941 */ /* 0x000fea0003800000 */
.L_x_92:
        /* <DEDUP_REMOVED lines=11> */
.L_x_95:
[----:B------:R-:W-:Y:S05]  /*3230*/  BSYNC B1 ;  /* 0x0000000000017941 */ /* 0x000fea0003800000 */
.L_x_94:
[----:B-1----:R-:W-:Y:S01]  /*3240*/  @!P4 IMAD R11, R54, R153, R10 ;  /* 0x00000099360bc224 */ /* 0x002fe200078e020a */
[----:B------:R-:W-:Y:S04]  /*3250*/  BSSY B1, `(.L_x_96) ;  /* 0x0000006000017945 */ /* 0x000fe80003800000 */
[----:B------:R1:W-:Y:S01]  /*3260*/  @!P4 STG.E.U8 desc[UR36][R6.64+0x38], R11 ;  /* 0x0000380b0600c986 */ /* 0x0003e2000c101124 */
[----:B------:R-:W-:Y:S05]  /*3270*/  @P3 BRA `(.L_x_97) ;  /* 0x00000000000c3947 */ /* 0x000fea0003800000 */
[----:B------:R-:W1:Y:S02]  /*3280*/  LDG.E.U8 R162, desc[UR36][R8.64+0x39] ;  /* 0x0000392408a27981 */ /* 0x000e64000c1e1100 */
[----:B-1----:R-:W-:-:S05]  /*3290*/  PRMT R11, R162, 0x8880, RZ ;  /* 0x00008880a20b7816 */ /* 0x002fca00000000ff */
[----:B------:R-:W-:-:S07]  /*32a0*/  IMAD R10, R11, R152, RZ ;  /* 0x000000980b0a7224 */ /* 0x000fce00078e02ff */
.L_x_97:
[----:B------:R-:W-:Y:S05]  /*32b0*/  BSYNC B1 ;  /* 0x0000000000017941 */ /* 0x000fea0003800000 */
.L_x_96:
[----:B------:R-:W-:Y:S01]  /*32c0*/  @!P3 IMAD R55, R55, R153, R10 ;  /* 0x000000993737b224 */ /* 0x000fe200078e020a */
[----:B------:R-:W-:Y:S04]  /*32d0*/  BSSY B1, `(.L_x_98) ;  /* 0x0000006000017945 */ /* 0x000fe80003800000 */
[----:B------:R0:W-:Y:S01]  /*32e0*/  @!P3 STG.E.U8 desc[UR36][R6.64+0x39], R55 ;  /* 0x000039370600b986 */ /* 0x0001e2000c101124 */
[----:B------:R-:W-:Y:S05]  /*32f0*/  @P5 BRA `(.L_x_99) ;  /* 0x00000000000c5947 */ /* 0x000fea0003800000 */
[----:B------:R-:W1:Y:S02]  /*3300*/  LDG.E.U8 R162, desc[UR36][R2.64+0x40] ;  /* 0x0000402402a27981 */ /* 0x000e64000c1e1100 */
[----:B-1----:R-:W-:-:S05]  /*3310*/  PRMT R11, R162, 0x8880, RZ ;  /* 0x00008880a20b7816 */ /* 0x002fca00000000ff */
[----:B------:R-:W-:-:S07]  /*3320*/  IMAD R10, R11, R152, RZ ;  /* 0x000000980b0a7224 */ /* 0x000fce00078e02ff */
.L_x_99:
[----:B------:R-:W-:Y:S05]  /*3330*/  BSYNC B1 ;  /* 0x0000000000017941 */ /* 0x000fea0003800000 */
.L_x_98:
[----:B-1----:R-:W-:Y:S01]  /*3340*/  @!P5 IMAD R11, R56, R153, R10 ;  /* 0x00000099380bd224 */ /* 0x002fe200078e020a */
[----:B------:R-:W-:Y:S04]  /*3350*/  BSSY B1, `(.L_x_100) ;  /* 0x0000006000017945 */ /* 0x000fe80003800000 */
[----:B------:R1:W-:Y:S01]  /*3360*/  @!P5 STG.E.U8 desc[UR36][R4.64+0x40], R11 ;  /* 0x0000400b0400d986 */ /* 0x0003e2000c101124 */
[----:B------:R-:W-:Y:S05]  /*3370*/  @P2 BRA `(.L_x_101) ;  /* 0x00000000000c2947 */ /* 0x000fea0003800000 */
[----:B------:R-:W1:Y:S02]  /*3380*/  LDG.E.U8 R162, desc[UR36][R2.64+0x41] ;  /* 0x0000412402a27981 */ /* 0x000e64000c1e1100 */
[----:B-1----:R-:W-:-:S05]  /*3390*/  PRMT R11, R162, 0x8880, RZ ;  /* 0x00008880a20b7816 */ /* 0x002fca00000000ff */
[----:B------:R-:W-:-:S07]  /*33a0*/  IMAD R10, R11, R152, RZ ;  /* 0x000000980b0a7224 */ /* 0x000fce00078e02ff */
.L_x_101:
[----:B------:R-:W-:Y:S05]  /*33b0*/  BSYNC B1 ;  /* 0x0000000000017941 */ /* 0x000fea0003800000 */
.L_x_100:
        /* <DEDUP_REMOVED lines=11> */
.L_x_103:
[----:B------:R-:W-:Y:S05]  /*3470*/  BSYNC B1 ;  /* 0x0000000000017941 */ /* 0x000fea0003800000 */
.L_x_102:
[----:B-1----:R-:W-:Y:S01]  /*3480*/  @!P4 IMAD R11, R58, R153, R10 ;  /* 0x000000993a0bc224 */ /* 0x002fe200078e020a */
[----:B------:R-:W-:Y:S04]  /*3490*/  BSSY B1, `(.L_x_104) ;  /* 0x0000006000017945 */ /* 0x000fe80003800000 */
[----:B------:R1:W-:Y:S01]  /*34a0*/  @!P4 STG.E.U8 desc[UR36][R6.64+0x40], R11 ;  /* 0x0000400b0600c986 */ /* 0x0003e2000c101124 */
[----:B------:R-:W-:Y:S05]  /*34b0*/  @P3 BRA `(.L_x_105) ;  /* 0x00000000000c3947 */ /* 0x000fea0003800000 */
[----:B------:R-:W1:Y:S02]  /*34c0*/  LDG.E.U8 R162, desc[UR36][R8.64+0x41] ;  /* 0x0000412408a27981 */ /* 0x000e64000c1e1100 */
[----:B-1----:R-:W-:-:S05]  /*34d0*/  PRMT R11, R162, 0x8880, RZ ;  /* 0x00008880a20b7816 */ /* 0x002fca00000000ff */
[----:B------:R-:W-:-:S07]  /*34e0*/  IMAD R10, R11, R152, RZ ;  /* 0x000000980b0a7224 */ /* 0x000fce00078e02ff */
.L_x_105:
[----:B------:R-:W-:Y:S05]  /*34f0*/  BSYNC B1 ;  /* 0x0000000000017941 */ /* 0x000fea0003800000 */
.L_x_104:
[----:B------:R-:W-:Y:S01]  /*3500*/  @!P3 IMAD R59, R59, R153, R10 ;  /* 0x000000993b3bb224 */ /* 0x000fe200078e020a */
[----:B------:R-:W-:Y:S04]  /*3510*/  BSSY B1, `(.L_x_106) ;  /* 0x0000006000017945 */ /* 0x000fe80003800000 */
[----:B------:R0:W-:Y:S01]  /*3520*/  @!P3 STG.E.U8 desc[UR36][R6.64+0x41], R59 ;  /* 0x0000413b0600b986 */ /* 0x0001e2000c101124 */
[----:B------:R-:W-:Y:S05]  /*3530*/  @P5 BRA `(.L_x_107) ;  /* 0x00000000000c5947 */ /* 0x000fea0003800000 */
[----:B------:R-:W1:Y:S02]  /*3540*/  LDG.E.U8 R162, desc[UR36][R2.64+0x48] ;  /* 0x0000482402a27981 */ /* 0x000e64000c1e1100 */
[----:B-1----:R-:W-:-:S05]  /*3550*/  PRMT R11, R162, 0x8880, RZ ;  /* 0x00008880a20b7816 */ /* 0x002fca00000000ff */
[----:B------:R-:W-:-:S07]  /*3560*/  IMAD R10, R11, R152, RZ ;  /* 0x000000980b0a7224 */ /* 0x000fce00078e02ff */
.L_x_107:
[----:B------:R-:W-:Y:S05]  /*3570*/  BSYNC B1 ;  /* 0x0000000000017941 */ /* 0x000fea0003800000 */
.L_x_106:
[----:B-1----:R-:W-:Y:S01]  /*3580*/  @!P5 IMAD R11, R60, R153, R10 ;  /* 0x000000993c0bd224 */ /* 0x002fe200078e020a */
[----:B------:R-:W-:Y:S04]  /*3590*/  BSSY B1, `(.L_x_108) ;  /* 0x0000006000017945 */ /* 0x000fe80003800000 */
[----:B------:R1:W-:Y:S01]  /*35a0*/  @!P5 STG.E.U8 desc[UR36][R4.64+0x48], R11 ;  /* 0x0000480b0400d986 */ /* 0x0003e2000c101124 */
[----:B------:R-:W-:Y:S05]  /*35b0*/  @P2 BRA `(.L_x_109) ;  /* 0x00000000000c2947 */ /* 0x000fea0003800000 */
[----:B------:R-:W1:Y:S02]  /*35c0*/  LDG.E.U8 R162, desc[UR36][R2.64+0x49] ;  /* 0x0000492402a27981 */ /* 0x000e64000c1e1100 */
[----:B-1----:R-:W-:-:S05]  /*35d0*/  PRMT R11, R162, 0x8880, RZ ;  /* 0x00008880a20b7816 */ /* 0x002fca00000000ff */
[----:B------:R-:W-:-:S07]  /*35e0*/  IMAD R10, R11, R152, RZ ;  /* 0x000000980b0a7224 */ /* 0x000fce00078e02ff */
.L_x_109:
[----:B------:R-:W-:Y:S05]  /*35f0*/  BSYNC B1 ;  /* 0x0000000000017941 */ /* 0x000fea0003800000 */
.L_x_108:
        /* <DEDUP_REMOVED lines=11> */
.L_x_111:
[----:B------:R-:W-:Y:S05]  /*36b0*/  BSYNC B1 ;  /* 0x0000000000017941 */ /* 0x000fea0003800000 */
.L_x_110:
[----:B-1----:R-:W-:Y:S01]  /*36c0*/  @!P4 IMAD R11, R62, R153, R10 ;  /* 0x000000993e0bc224 */ /* 0x002fe200078e020a */
[----:B------:R-:W-:Y:S04]  /*36d0*/  BSSY B1, `(.L_x_112) ;  /* 0x0000006000017945 */ /* 0x000fe80003800000 */
[----:B------:R1:W-:Y:S01]  /*36e0*/  @!P4 STG.E.U8 desc[UR36][R6.64+0x48], R11 ;  /* 0x0000480b0600c986 */ /* 0x0003e2000c101124 */
[----:B------:R-:W-:Y:S05]  /*36f0*/  @P3 BRA `(.L_x_113) ;  /* 0x00000000000c3947 */ /* 0x000fea0003800000 */
[----:B------:R-:W1:Y:S02]  /*3700*/  LDG.E.U8 R162, desc[UR36][R8.64+0x49] ;  /* 0x0000492408a27981 */ /* 0x000e64000c1e1100 */
[----:B-1----:R-:W-:-:S05]  /*3710*/  PRMT R11, R162, 0x8880, RZ ;  /* 0x00008880a20b7816 */ /* 0x002fca00000000ff */
[----:B------:R-:W-:-:S07]  /*3720*/  IMAD R10, R11, R152, RZ ;  /* 0x000000980b0a7224 */ /* 0x000fce00078e02ff */
.L_x_113:
[----:B------:R-:W-:Y:S05]  /*3730*/  BSYNC B1 ;  /* 0x0000000000017941 */ /* 0x000fea0003800000 */
.L_x_112:
[----:B------:R-:W-:Y:S01]  /*3740*/  @!P3 IMAD R63, R63, R153, R10 ;  /* 0x000000993f3fb224 */ /* 0x000fe200078e020a */
[----:B------:R-:W-:Y:S04]  /*3750*/  BSSY B1, `(.L_x_114) ;  /* 0x0000006000017945 */ /* 0x000fe80003800000 */
[----:B------:R0:W-:Y:S01]  /*3760*/  @!P3 STG.E.U8 desc[UR36][R6.64+0x49], R63 ;  /* 0x0000493f0600b986 */ /* 0x0001e2000c101124 */
[----:B------:R-:W-:Y:S05]  /*3770*/  @P5 BRA `(.L_x_115) ;  /* 0x00000000000c5947 */ /* 0x000fea0003800000 */
[----:B------:R-:W1:Y:S02]  /*3780*/  LDG.E.U8 R162, desc[UR36][R2.64+0x50] ;  /* 0x0000502402a27981 */ /* 0x000e64000c1e1100 */
[----:B-1----:R-:W-:-:S05]  /*3790*/  PRMT R11, R162, 0x8880, RZ ;  /* 0x00008880a20b7816 */ /* 0x002fca00000000ff */
[----:B------:R-:W-:-:S07]  /*37a0*/  IMAD R10, R11, R152, RZ ;  /* 0x000000980b0a7224 */ /* 0x000fce00078e02ff */
.L_x_115:
[----:B------:R-:W-:Y:S05]  /*37b0*/  BSYNC B1 ;  /* 0x0000000000017941 */ /* 0x000fea0003800000 */
.L_x_114:
[----:B-1----:R-:W-:Y:S01]  /*37c0*/  @!P5 IMAD R11, R64, R153, R10 ;  /* 0x00000099400bd224 */ /* 0x002fe200078e020a */
[----:B------:R-:W-:Y:S04]  /*37d0*/  BSSY B1, `(.L_x_116) ;  /* 0x0000006000017945 */ /* 0x000fe80003800000 */
[----:B------:R1:W-:Y:S01]  /*37e0*/  @!P5 STG.E.U8 desc[UR36][R4.64+0x50], R11 ;  /* 0x0000500b0400d986 */ /* 0x0003e2000c101124 */
[----:B------:R-:W-:Y:S05]  /*37f0*/  @P2 BRA `(.L_x_117) ;  /* 0x00000000000c2947 */ /* 0x000fea0003800000 */
[----:B------:R-:W1:Y:S02]  /*3800*/  LDG.E.U8 R162, desc[UR36][R2.64+0x51] ;  /* 0x0000512402a27981 */ /* 0x000e64000c1e1100 */
[----:B-1----:R-:W-:-:S05]  /*3810*/  PRMT R11, R162, 0x8880, RZ ;  /* 0x00008880a20b7816 */ /* 0x002fca00000000ff */
[----:B------:R-:W-:-:S07]  /*3820*/  IMAD R10, R11, R152, RZ ;  /* 0x000000980b0a7224 */ /* 0x000fce00078e02ff */
.L_x_117:
[----:B------:R-:W-:Y:S05]  /*3830*/  BSYNC B1 ;  /* 0x0000000000017941 */ /* 0x000fea0003800000 */
.L_x_116:
        /* <DEDUP_REMOVED lines=11> */
.L_x_119:
[----:B------:R-:W-:Y:S05]  /*38f0*/  BSYNC B1 ;  /* 0x0000000000017941 */ /* 0x000fea0003800000 */
.L_x_118:
[----:B-1----:R-:W-:Y:S01]  /*3900*/  @!P4 IMAD R11, R66, R153, R10 ;  /* 0x00000099420bc224 */ /* 0x002fe200078e020a */
[----:B------:R-:W-:Y:S04]  /*3910*/  BSSY B1, `(.L_x_120) ;  /* 0x0000006000017945 */ /* 0x000fe80003800000 */
[----:B------:R1:W-:Y:S01]  /*3920*/  @!P4 STG.E.U8 desc[UR36][R6.64+0x50], R11 ;  /* 0x0000500b0600c986 */ /* 0x0003e2000c101124 */
[----:B------:R-:W-:Y:S05]  /*3930*/  @P3 BRA `(.L_x_121) ;  /* 0x00000000000c3947 */ /* 0x000fea0003800000 */
[----:B------:R-:W1:Y:S02]  /*3940*/  LDG.E.U8 R162, desc[UR36][R8.64+0x51] ;  /* 0x0000512408a27981 */ /* 0x000e64000c1e1100 */
[----:B-1----:R-:W-:-:S05]  /*3950*/  PRMT R11, R162, 0x8880, RZ ;  /* 0x00008880a20b7816 */ /* 0x002fca00000000ff */
[----:B------:R-:W-:-:S07]  /*3960*/  IMAD R10, R11, R152, RZ ;  /* 0x000000980b0a7224 */ /* 0x000fce00078e02ff */
.L_x_121:
[----:B------:R-:W-:Y:S05]  /*3970*/  BSYNC B1 ;  /* 0x0000000000017941 */ /* 0x000fea0003800000 */
.L_x_120:
[----:B------:R-:W-:Y:S01]  /*3980*/  @!P3 IMAD R67, R67, R153, R10 ;  /* 0x000000994343b224 */ /* 0x000fe200078e020a */
[----:B------:R-:W-:Y:S04]  /*3990*/  BSSY B1, `(.L_x_122) ;  /* 0x0000006000017945 */ /* 0x000fe80003800000 */
[----:B------:R0:W-:Y:S01]  /*39a0*/  @!P3 STG.E.U8 desc[UR36][R6.64+0x51], R67 ;  /* 0x000051430600b986 */ /* 0x0001e2000c101124 */
[----:B------:R-:W-:Y:S05]  /*39b0*/  @P5 BRA `(.L_x_123) ;  /* 0x00000000000c5947 */ /* 0x000fea0003800000 */
[----:B------:R-:W1:Y:S02]  /*39c0*/  LDG.E.U8 R162, desc[UR36][R2.64+0x58] ;  /* 0x0000582402a27981 */ /* 0x000e64000c1e1100 */
[----:B-1----:R-:W-:-:S05]  /*39d0*/  PRMT R11, R162, 0x8880, RZ ;  /* 0x00008880a20b7816 */ /* 0x002fca00000000ff */
[----:B------:R-:W-:-:S07]  /*39e0*/  IMAD R10, R11, R152, RZ ;  /* 0x000000980b0a7224 */ /* 0x000fce00078e02ff */
.L_x_123:
[----:B------:R-:W-:Y:S05]  /*39f0*/  BSYNC B1 ;  /* 0x0000000000017941 */ /* 0x000fea0003800000 */
.L_x_122:
[----:B-1----:R-:W-:Y:S01]  /*3a00*/  @!P5 IMAD R11, R68, R153, R10 ;  /* 0x00000099440bd224 */ /* 0x002fe200078e020a */
[----:B------:R-:W-:Y:S04]  /*3a10*/  BSSY B1, `(.L_x_124) ;  /* 0x0000006000017945 */ /* 0x000fe80003800000 */
[----:B------:R1:W-:Y:S01]  /*3a20*/  @!P5 STG.E.U8 desc[UR36][R4.64+0x58], R11 ;  /* 0x0000580b0400d986 */ /* 0x0003e2000c101124 */
[----:B------:R-:W-:Y:S05]  /*3a30*/  @P2 BRA `(.L_x_125) ;  /* 0x00000000000c2947 */ /* 0x000fea0003800000 */
[----:B------:R-:W1:Y:S02]  /*3a40*/  LDG.E.U8 R162, desc[UR36][R2.64+0x59] ;  /* 0x0000592402a27981 */ /* 0x000e64000c1e1100 */
[----:B-1----:R-:W-:-:S05]  /*3a50*/  PRMT R11, R162, 0x8880, RZ ;  /* 0x00008880a20b7816 */ /* 0x002fca00000000ff */
[----:B------:R-:W-:-:S07]  /*3a60*/  IMAD R10, R11, R152, RZ ;  /* 0x000000980b0a7224 */ /* 0x000fce00078e02ff */
.L_x_125:
[----:B------:R-:W-:Y:S05]  /*3a70*/  BSYNC B1 ;  /* 0x0000000000017941 */ /* 0x000fea0003800000 */
.L_x_124:
        /* <DEDUP_REMOVED lines=11> */
.L_x_127:
[----:B------:R-:W-:Y:S05]  /*3b30*/  BSYNC B1 ;  /* 0x0000000000017941 */ /* 0x000fea0003800000 */
.L_x_126:
[----:B-1----:R-:W-:Y:S01]  /*3b40*/  @!P4 IMAD R11, R70, R153, R10 ;  /* 0x00000099460bc224 */ /* 0x002fe200078e020a */
[----:B------:R-:W-:Y:S04]  /*3b50*/  BSSY B1, `(.L_x_128) ;  /* 0x0000006000017945 */ /* 0x000fe80003800000 */
[----:B------:R1:W-:Y:S01]  /*3b60*/  @!P4 STG.E.U8 desc[UR36][R6.64+0x58], R11 ;  /* 0x0000580b0600c986 */ /* 0x0003e2000c101124 */
[----:B------:R-:W-:Y:S05]  /*3b70*/  @P3 BRA `(.L_x_129) ;  /* 0x00000000000c3947 */ /* 0x000fea0003800000 */
[----:B------:R-:W1:Y:S02]  /*3b80*/  LDG.E.U8 R162, desc[UR36][R8.64+0x59] ;  /* 0x0000592408a27981 */ /* 0x000e64000c1e1100 */
[----:B-1----:R-:W-:-:S05]  /*3b90*/  PRMT R11, R162, 0x8880, RZ ;  /* 0x00008880a20b7816 */ /* 0x002fca00000000ff */
[----:B------:R-:W-:-:S07]  /*3ba0*/  IMAD R10, R11, R152, RZ ;  /* 0x000000980b0a7224 */ /* 0x000fce00078e02ff */
.L_x_129:
[----:B------:R-:W-:Y:S05]  /*3bb0*/  BSYNC B1 ;  /* 0x0000000000017941 */ /* 0x000fea0003800000 */
.L_x_128:
[----:B------:R-:W-:Y:S01]  /*3bc0*/  @!P3 IMAD R71, R71, R153, R10 ;  /* 0x000000994747b224 */ /* 0x000fe200078e020a */
[----:B------:R-:W-:Y:S04]  /*3bd0*/  BSSY B1, `(.L_x_130) ;  /* 0x0000006000017945 */ /* 0x000fe80003800000 */
[----:B------:R0:W-:Y:S01]  /*3be0*/  @!P3 STG.E.U8 desc[UR36][R6.64+0x59], R71 ;  /* 0x000059470600b986 */ /* 0x0001e2000c101124 */
[----:B------:R-:W-:Y:S05]  /*3bf0*/  @P5 BRA `(.L_x_131) ;  /* 0x00000000000c5947 */ /* 0x000fea0003800000 */
[----:B------:R-:W1:Y:S02]  /*3c00*/  LDG.E.U8 R162, desc[UR36][R2.64+0x60] ;  /* 0x0000602402a27981 */ /* 0x000e64000c1e1100 */
[----:B-1----:R-:W-:-:S05]  /*3c10*/  PRMT R11, R162, 0x8880, RZ ;  /* 0x00008880a20b7816 */ /* 0x002fca00000000ff */
[----:B------:R-:W-:-:S07]  /*3c20*/  IMAD R10, R11, R152, RZ ;  /* 0x000000980b0a7224 */ /* 0x000fce00078e02ff */
.L_x_131:
[----:B------:R-:W-:Y:S05]  /*3c30*/  BSYNC B1 ;  /* 0x0000000000017941 */ /* 0x000fea0003800000 */
.L_x_130:
[----:B-1----:R-:W-:Y:S01]  /*3c40*/  @!P5 IMAD R11, R72, R153, R10 ;  /* 0x00000099480bd224 */ /* 0x002fe200078e020a */
[----:B------:R-:W-:Y:S04]  /*3c50*/  BSSY B1, `(.L_x_132) ;  /* 0x0000006000017945 */ /* 0x000fe80003800000 */
[----:B------:R1:W-:Y:S01]  /*3c60*/  @!P5 STG.E.U8 desc[UR36][R4.64+0x60], R11 ;  /* 0x0000600b0400d986 */ /* 0x0003e2000c101124 */
[----:B------:R-:W-:Y:S05]  /*3c70*/  @P2 BRA `(.L_x_133) ;  /* 0x00000000000c2947 */ /* 0x000fea0003800000 */
[----:B------:R-:W1:Y:S02]  /*3c80*/  LDG.E.U8 R162, desc[UR36][R2.64+0x61] ;  /* 0x0000612402a27981 */ /* 0x000e64000c1e1100 */
[----:B-1----:R-:W-:-:S05]  /*3c90*/  PRMT R11, R162, 0x8880, RZ ;  /* 0x00008880a20b7816 */ /* 0x002fca00000000ff */
[----:B------:R-:W-:-:S07]  /*3ca0*/  IMAD R10, R11, R152, RZ ;  /* 0x000000980b0a7224 */ /* 0x000fce00078e02ff */
.L_x_133:
[----:B------:R-:W-:Y:S05]  /*3cb0*/  BSYNC B1 ;  /* 0x0000000000017941 */ /* 0x000fea0003800000 */
.L_x_132:
        /* <DEDUP_REMOVED lines=11> */
.L_x_135:
[----:B------:R-:W-:Y:S05]  /*3d70*/  BSYNC B1 ;  /* 0x0000000000017941 */ /* 0x000fea0003800000 */
.L_x_134:
[----:B-1----:R-:W-:Y:S01]  /*3d80*/  @!P4 IMAD R11, R74, R153, R10 ;  /* 0x000000994a0bc224 */ /* 0x002fe200078e020a */
[----:B------:R-:W-:Y:S04]  /*3d90*/  BSSY B1, `(.L_x_136) ;  /* 0x0000006000017945 */ /* 0x000fe80003800000 */
[----:B------:R1:W-:Y:S01]  /*3da0*/  @!P4 STG.E.U8 desc[UR36][R6.64+0x60], R11 ;  /* 0x0000600b0600c986 */ /* 0x0003e2000c101124 */
[----:B------:R-:W-:Y:S05]  /*3db0*/  @P3 BRA `(.L_x_137) ;  /* 0x00000000000c3947 */ /* 0x000fea0003800000 */
[----:B------:R-:W1:Y:S02]  /*3dc0*/  LDG.E.U8 R162, desc[UR36][R8.64+0x61] ;  /* 0x0000612408a27981 */ /* 0x000e64000c1e1100 */
[----:B-1----:R-:W-:-:S05]  /*3dd0*/  PRMT R11, R162, 0x8880, RZ ;  /* 0x00008880a20b7816 */ /* 0x002fca00000000ff */
[----:B------:R-:W-:-:S07]  /*3de0*/  IMAD R10, R11, R152, RZ ;  /* 0x000000980b0a7224 */ /* 0x000fce00078e02ff */
.L_x_137:
[----:B------:R-:W-:Y:S05]  /*3df0*/  BSYNC B1 ;  /* 0x0000000000017941 */ /* 0x000fea0003800000 */
.L_x_136:
[----:B------:R-:W-:Y:S01]  /*3e00*/  @!P3 IMAD R75, R75, R153, R10 ;  /* 0x000000994b4bb224 */ /* 0x000fe200078e020a */
[----:B------:R-:W-:Y:S04]  /*3e10*/  BSSY B1, `(.L_x_138) ;  /* 0x0000006000017945 */ /* 0x000fe80003800000 */
[----:B------:R0:W-:Y:S01]  /*3e20*/  @!P3 STG.E.U8 desc[UR36][R6.64+0x61], R75 ;  /* 0x0000614b0600b986 */ /* 0x0001e2000c101124 */
[----:B------:R-:W-:Y:S05]  /*3e30*/  @P5 BRA `(.L_x_139) ;  /* 0x00000000000c5947 */ /* 0x000fea0003800000 */
[----:B------:R-:W1:Y:S02]  /*3e40*/  LDG.E.U8 R162, desc[UR36][R2.64+0x68] ;  /* 0x0000682402a27981 */ /* 0x000e64000c1e1100 */
[----:B-1----:R-:W-:-:S05]  /*3e50*/  PRMT R11, R162, 0x8880, RZ ;  /* 0x00008880a20b7816 */ /* 0x002fca00000000ff */
[----:B------:R-:W-:-:S07]  /*3e60*/  IMAD R10, R11, R152, RZ ;  /* 0x000000980b0a7224 */ /* 0x000fce00078e02ff */
.L_x_139:
[----:B------:R-:W-:Y:S05]  /*3e70*/  BSYNC B1 ;  /* 0x0000000000017941 */ /* 0x000fea0003800000 */
.L_x_138:
[----:B-1----:R-:W-:Y:S01]  /*3e80*/  @!P5 IMAD R11, R76, R153, R10 ;  /* 0x000000994c0bd224 */ /* 0x002fe200078e020a */
[----:B------:R-:W-:Y:S04]  /*3e90*/  BSSY B1, `(.L_x_140) ;  /* 0x0000006000017945 */ /* 0x000fe80003800000 */
[----:B------:R1:W-:Y:S01]  /*3ea0*/  @!P5 STG.E.U8 desc[UR36][R4.64+0x68], R11 ;  /* 0x0000680b0400d986 */ /* 0x0003e2000c101124 */
[----:B------:R-:W-:Y:S05]  /*3eb0*/  @P2 BRA `(.L_x_141) ;  /* 0x00000000000c2947 */ /* 0x000fea0003800000 */
[----:B------:R-:W1:Y:S02]  /*3ec0*/  LDG.E.U8 R162, desc[UR36][R2.64+0x69] ;  /* 0x0000692402a27981 */ /* 0x000e64000c1e1100 */
[----:B-1----:R-:W-:-:S05]  /*3ed0*/  PRMT R11, R162, 0x8880, RZ ;  /* 0x00008880a20b7816 */ /* 0x002fca00000000ff */
[----:B------:R-:W-:-:S07]  /*3ee0*/  IMAD R10, R11, R152, RZ ;  /* 0x000000980b0a7224 */ /* 0x000fce00078e02ff */
.L_x_141:
[----:B------:R-:W-:Y:S05]  /*3ef0*/  BSYNC B1 ;  /* 0x0000000000017941 */ /* 0x000fea0003800000 */
.L_x_140:
        /* <DEDUP_REMOVED lines=11> */
.L_x_143:
[----:B------:R-:W-:Y:S05]  /*3fb0*/  BSYNC B1 ;  /* 0x0000000000017941 */ /* 0x000fea0003800000 */
.L_x_142:
[----:B-1----:R-:W-:Y:S01]  /*3fc0*/  @!P4 IMAD R11, R78, R153, R10 ;  /* 0x000000994e0bc224 */ /* 0x002fe200078e020a */
[----:B------:R-:W-:Y:S04]  /*3fd0*/  BSSY B1, `(.L_x_144) ;  /* 0x0000006000017945 */ /* 0x000fe80003800000 */
[----:B------:R1:W-:Y:S01]  /*3fe0*/  @!P4 STG.E.U8 desc[UR36][R6.64+0x68], R11 ;  /* 0x0000680b0600c986 */ /* 0x0003e2000c101124 */
[----:B------:R-:W-:Y:S05]  /*3ff0*/  @P3 BRA `(.L_x_145) ;  /* 0x00000000000c3947 */ /* 0x000fea0003800000 */
[----:B------:R-:W1:Y:S02]  /*4000*/  LDG.E.U8 R162, desc[UR36][R8.64+0x69] ;  /* 0x0000692408a27981 */ /* 0x000e64000c1e1100 */
[----:B-1----:R-:W-:-:S05]  /*4010*/  PRMT R11, R162, 0x8880, RZ ;  /* 0x00008880a20b7816 */ /* 0x002fca00000000ff */
[----:B------:R-:W-:-:S07]  /*4020*/  IMAD R10, R11, R152, RZ ;  /* 0x000000980b0a7224 */ /* 0x000fce00078e02ff */
.L_x_145:
[----:B------:R-:W-:Y:S05]  /*4030*/  BSYNC B1 ;  /* 0x0000000000017941 */ /* 0x000fea0003800000 */
.L_x_144:
[----:B------:R-:W-:Y:S01]  /*4040*/  @!P3 IMAD R79, R79, R153, R10 ;  /* 0x000000994f4fb224 */ /* 0x000fe200078e020a */
[----:B------:R-:W-:Y:S04]  /*4050*/  BSSY B1, `(.L_x_146) ;  /* 0x0000006000017945 */ /* 0x000fe80003800000 */
[----:B------:R0:W-:Y:S01]  /*4060*/  @!P3 STG.E.U8 desc[UR36][R6.64+0x69], R79 ;  /* 0x0000694f0600b986 */ /* 0x0001e2000c101124 */
[----:B------:R-:W-:Y:S05]  /*4070*/  @P5 BRA `(.L_x_147) ;  /* 0x00000000000c5947 */ /* 0x000fea0003800000 */
[----:B------:R-:W1:Y:S02]  /*4080*/  LDG.E.U8 R162, desc[UR36][R2.64+0x70] ;  /* 0x0000702402a27981 */ /* 0x000e64000c1e1100 */
[----:B-1----:R-:W-:-:S05]  /*4090*/  PRMT R11, R162, 0x8880, RZ ;  /* 0x00008880a20b7816 */ /* 0x002fca00000000ff */
[----:B------:R-:W-:-:S07]  /*40a0*/  IMAD R10, R11, R152, RZ ;  /* 0x000000980b0a7224 */ /* 0x000fce00078e02ff */
.L_x_147:
[----:B------:R-:W-:Y:S05]  /*40b0*/  BSYNC B1 ;  /* 0x0000000000017941 */ /* 0x000fea0003800000 */
.L_x_146:
[----:B-1----:R-:W-:Y:S01]  /*40c0*/  @!P5 IMAD R11, R80, R153, R10 ;  /* 0x00000099500bd224 */ /* 0x002fe200078e020a */
[----:B------:R-:W-:Y:S04]  /*40d0*/  BSSY B1, `(.L_x_148) ;  /* 0x0000006000017945 */ /* 0x000fe80003800000 */
[----:B------:R1:W-:Y:S01]  /*40e0*/  @!P5 STG.E.U8 desc[UR36][R4.64+0x70], R11 ;  /* 0x0000700b0400d986 */ /* 0x0003e2000c101124 */
[----:B------:R-:W-:Y:S05]  /*40f0*/  @P2 BRA `(.L_x_149) ;  /* 0x00000000000c2947 */ /* 0x000fea0003800000 */
[----:B------:R-:W1:Y:S02]  /*4100*/  LDG.E.U8 R162, desc[UR36][R2.64+0x71] ;  /* 0x0000712402a27981 */ /* 0x000e64000c1e1100 */
[----:B-1----:R-:W-:-:S05]  /*4110*/  PRMT R11, R162, 0x8880, RZ ;  /* 0x00008880a20b7816 */ /* 0x002fca00000000ff */
[----:B------:R-:W-:-:S07]  /*4120*/  IMAD R10, R11, R152, RZ ;  /* 0x000000980b0a7224 */ /* 0x000fce00078e02ff */
.L_x_149:
[----:B------:R-:W-:Y:S05]  /*4130*/  BSYNC B1 ;  /* 0x0000000000017941 */ /* 0x000fea0003800000 */
.L_x_148:
        /* <DEDUP_REMOVED lines=11> */
.L_x_151:
[----:B------:R-:W-:Y:S05]  /*41f0*/  BSYNC B1 ;  /* 0x0000000000017941 */ /* 0x000fea0003800000 */
.L_x_150:
[----:B-1----:R-:W-:Y:S01]  /*4200*/  @!P4 IMAD R11, R82, R153, R10 ;  /* 0x00000099520bc224 */ /* 0x002fe200078e020a */
[----:B------:R-:W-:Y:S04]  /*4210*/  BSSY B1, `(.L_x_152) ;  /* 0x0000006000017945 */ /* 0x000fe80003800000 */
[----:B------:R1:W-:Y:S01]  /*4220*/  @!P4 STG.E.U8 desc[UR36][R6.64+0x70], R11 ;  /* 0x0000700b0600c986 */ /* 0x0003e2000c101124 */
[----:B------:R-:W-:Y:S05]  /*4230*/  @P3 BRA `(.L_x_153) ;  /* 0x00000000000c3947 */ /* 0x000fea0003800000 */
[----:B------:R-:W1:Y:S02]  /*4240*/  LDG.E.U8 R162, desc[UR36][R8.64+0x71] ;  /* 0x0000712408a27981 */ /* 0x000e64000c1e1100 */
[----:B-1----:R-:W-:-:S05]  /*4250*/  PRMT R11, R162, 0x8880, RZ ;  /* 0x00008880a20b7816 */ /* 0x002fca00000000ff */
[----:B------:R-:W-:-:S07]  /*4260*/  IMAD R10, R11, R152, RZ ;  /* 0x000000980b0a7224 */ /* 0x000fce00078e02ff */
.L_x_153:
[----:B------:R-:W-:Y:S05]  /*4270*/  BSYNC B1 ;  /* 0x0000000000017941 */ /* 0x000fea0003800000 */
.L_x_152:
[----:B------:R-:W-:Y:S01]  /*4280*/  @!P3 IMAD R83, R83, R153, R10 ;  /* 0x000000995353b224 */ /* 0x000fe200078e020a */
[----:B------:R-:W-:Y:S04]  /*4290*/  BSSY B1, `(.L_x_154) ;  /* 0x0000006000017945 */ /* 0x000fe80003800000 */
[----:B------:R0:W-:Y:S01]  /*42a0*/  @!P3 STG.E.U8 desc[UR36][R6.64+0x71], R83 ;  /* 0x000071530600b986 */ /* 0x0001e2000c101124 */
[----:B------:R-:W-:Y:S05]  /*42b0*/  @P5 BRA `(.L_x_155) ;  /* 0x00000000000c5947 */ /* 0x000fea0003800000 */
[----:B------:R-:W1:Y:S02]  /*42c0*/  LDG.E.U8 R162, desc[UR36][R2.64+0x78] ;  /* 0x0000782402a27981 */ /* 0x000e64000c1e1100 */
[----:B-1----:R-:W-:-:S05]  /*42d0*/  PRMT R11, R162, 0x8880, RZ ;  /* 0x00008880a20b7816 */ /* 0x002fca00000000ff */
[----:B------:R-:W-:-:S07]  /*42e0*/  IMAD R10, R11, R152, RZ ;  /* 0x000000980b0a7224 */ /* 0x000fce00078e02ff */
.L_x_155:
[----:B------:R-:W-:Y:S05]  /*42f0*/  BSYNC B1 ;  /* 0x0000000000017941 */ /* 0x000fea0003800000 */
.L_x_154:
[----:B-1----:R-:W-:Y:S01]  /*4300*/  @!P5 IMAD R11, R84, R153, R10 ;  /* 0x00000099540bd224 */ /* 0x002fe200078e020a */
[----:B------:R-:W-:Y:S04]  /*4310*/  BSSY B1, `(.L_x_156) ;  /* 0x0000006000017945 */ /* 0x000fe80003800000 */
[----:B------:R1:W-:Y:S01]  /*4320*/  @!P5 STG.E.U8 desc[UR36][R4.64+0x78], R11 ;  /* 0x0000780b0400d986 */ /* 0x0003e2000c101124 */
[----:B------:R-:W-:Y:S05]  /*4330*/  @P2 BRA `(.L_x_157) ;  /* 0x00000000000c2947 */ /* 0x000fea0003800000 */
[----:B------:R-:W1:Y:S02]  /*4340*/  LDG.E.U8 R162, desc[UR36][R2.64+0x79] ;  /* 0x0000792402a27981 */ /* 0x000e64000c1e1100 */
[----:B-1----:R-:W-:-:S05]  /*4350*/  PRMT R11, R162, 0x8880, RZ ;  /* 0x00008880a20b7816 */ /* 0x002fca00000000ff */
[----:B------:R-:W-:-:S07]  /*4360*/  IMAD R10, R11, R152, RZ ;  /* 0x000000980b0a7224 */ /* 0x000fce00078e02ff */
.L_x_157:
[----:B------:R-:W-:Y:S05]  /*4370*/  BSYNC B1 ;  /* 0x0000000000017941 */ /* 0x000fea0003800000 */
.L_x_156:
        /* <DEDUP_REMOVED lines=11> */
.L_x_159:
[----:B------:R-:W-:Y:S05]  /*4430*/  BSYNC B1 ;  /* 0x0000000000017941 */ /* 0x000fea0003800000 */
.L_x_158:
[----:B-1----:R-:W-:Y:S01]  /*4440*/  @!P4 IMAD R11, R86, R153, R10 ;  /* 0x00000099560bc224 */ /* 0x002fe200078e020a */
[----:B------:R-:W-:Y:S04]  /*4450*/  BSSY B1, `(.L_x_160) ;  /* 0x0000006000017945 */ /* 0x000fe80003800000 */
[----:B------:R1:W-:Y:S01]  /*4460*/  @!P4 STG.E.U8 desc[UR36][R6.64+0x78], R11 ;  /* 0x0000780b0600c986 */ /* 0x0003e2000c101124 */
[----:B------:R-:W-:Y:S05]  /*4470*/  @P3 BRA `(.L_x_161) ;  /* 0x00000000000c3947 */ /* 0x000fea0003800000 */
[----:B------:R-:W1:Y:S02]  /*4480*/  LDG.E.U8 R162, desc[UR36][R8.64+0x79] ;  /* 0x0000792408a27981 */ /* 0x000e64000c1e1100 */
[----:B-1----:R-:W-:-:S05]  /*4490*/  PRMT R11, R162, 0x8880, RZ ;  /* 0x00008880a20b7816 */ /* 0x002fca00000000ff */
[----:B------:R-:W-:-:S07]  /*44a0*/  IMAD R10, R11, R152, RZ ;  /* 0x000000980b0a7224 */ /* 0x000fce00078e02ff */
.L_x_161:
[----:B------:R-:W-:Y:S05]  /*44b0*/  BSYNC B1 ;  /* 0x0000000000017941 */ /* 0x000fea0003800000 */
.L_x_160:
[----:B------:R-:W-:Y:S01]  /*44c0*/  @!P3 IMAD R87, R87, R153, R10 ;  /* 0x000000995757b224 */ /* 0x000fe200078e020a */
[----:B------:R-:W-:Y:S04]  /*44d0*/  BSSY B1, `(.L_x_162) ;  /* 0x0000006000017945 */ /* 0x000fe80003800000 */
[----:B------:R0:W-:Y:S01]  /*44e0*/  @!P3 STG.E.U8 desc[UR36][R6.64+0x79], R87 ;  /* 0x000079570600b986 */ /* 0x0001e2000c101124 */
[----:B------:R-:W-:Y:S05]  /*44f0*/  @P5 BRA `(.L_x_163) ;  /* 0x00000000000c5947 */ /* 0x000fea0003800000 */
[----:B------:R-:W1:Y:S02]  /*4500*/  LDG.E.U8 R162, desc[UR36][R2.64+0x80] ;  /* 0x0000802402a27981 */ /* 0x000e64000c1e1100 */
[----:B-1----:R-:W-:-:S05]  /*4510*/  PRMT R11, R162, 0x8880, RZ ;  /* 0x00008880a20b7816 */ /* 0x002fca00000000ff */
[----:B------:R-:W-:-:S07]  /*4520*/  IMAD R10, R11, R152, RZ ;  /* 0x000000980b0a7224 */ /* 0x000fce00078e02ff */
.L_x_163:
[----:B------:R-:W-:Y:S05]  /*4530*/  BSYNC B1 ;  /* 0x0000000000017941 */ /* 0x000fea0003800000 */
.L_x_162:
[----:B-1----:R-:W-:Y:S01]  /*4540*/  @!P5 IMAD R11, R88, R153, R10 ;  /* 0x00000099580bd224 */ /* 0x002fe200078e020a */
[----:B------:R-:W-:Y:S04]  /*4550*/  BSSY B1, `(.L_x_164) ;  /* 0x0000006000017945 */ /* 0x000fe80003800000 */
[----:B------:R1:W-:Y:S01]  /*4560*/  @!P5 STG.E.U8 desc[UR36][R4.64+0x80], R11 ;  /* 0x0000800b0400d986 */ /* 0x0003e2000c101124 */
[----:B------:R-:W-:Y:S05]  /*4570*/  @P2 BRA `(.L_x_165) ;  /* 0x00000000000c2947 */ /* 0x000fea0003800000 */
[----:B------:R-:W1:Y:S02]  /*4580*/  LDG.E.U8 R162, desc[UR36][R2.64+0x81] ;  /* 0x0000812402a27981 */ /* 0x000e64000c1e1100 */
[----:B-1----:R-:W-:-:S05]  /*4590*/  PRMT R11, R162, 0x8880, RZ ;  /* 0x00008880a20b7816 */ /* 0x002fca00000000ff */
[----:B------:R-:W-:-:S07]  /*45a0*/  IMAD R10, R11, R152, RZ ;  /* 0x000000980b0a7224 */ /* 0x000fce00078e02ff */
.L_x_165:
[----:B------:R-:W-:Y:S05]  /*45b0*/  BSYNC B1 ;  /* 0x0000000000017941 */ /* 0x000fea0003800000 */
.L_x_164:
        /* <DEDUP_REMOVED lines=11> */
.L_x_167:
[----:B------:R-:W-:Y:S05]  /*4670*/  BSYNC B1 ;  /* 0x0000000000017941 */ /* 0x000fea0003800000 */
.L_x_166:
[----:B-1----:R-:W-:Y:S01]  /*4680*/  @!P4 IMAD R11, R90, R153, R10 ;  /* 0x000000995a0bc224 */ /* 0x002fe200078e020a */
[----:B------:R-:W-:Y:S04]  /*4690*/  BSSY B1, `(.L_x_168) ;  /* 0x0000006000017945 */ /* 0x000fe80003800000 */
[----:B------:R1:W-:Y:S01]  /*46a0*/  @!P4 STG.E.U8 desc[UR36][R6.64+0x80], R11 ;  /* 0x0000800b0600c986 */ /* 0x0003e2000c101124 */
[----:B------:R-:W-:Y:S05]  /*46b0*/  @P3 BRA `(.L_x_169) ;  /* 0x00000000000c3947 */ /* 0x000fea0003800000 */
[----:B------:R-:W1:Y:S02]  /*46c0*/  LDG.E.U8 R162, desc[UR36][R8.64+0x81] ;  /* 0x0000812408a27981 */ /* 0x000e64000c1e1100 */
[----:B-1----:R-:W-:-:S05]  /*46d0*/  PRMT R11, R162, 0x8880, RZ ;  /* 0x00008880a20b7816 */ /* 0x002fca00000000ff */
[----:B------:R-:W-:-:S07]  /*46e0*/  IMAD R10, R11, R152, RZ ;  /* 0x000000980b0a7224 */ /* 0x000fce00078e02ff */
.L_x_169:
[----:B------:R-:W-:Y:S05]  /*46f0*/  BSYNC B1 ;  /* 0x0000000000017941 */ /* 0x000fea0003800000 */
.L_x_168:
[----:B------:R-:W-:Y:S01]  /*4700*/  @!P3 IMAD R91, R91, R153, R10 ;  /* 0x000000995b5bb224 */ /* 0x000fe200078e020a */
[----:B------:R-:W-:Y:S04]  /*4710*/  BSSY B1, `(.L_x_170) ;  /* 0x0000006000017945 */ /* 0x000fe80003800000 */
[----:B------:R0:W-:Y:S01]  /*4720*/  @!P3 STG.E.U8 desc[UR36][R6.64+0x81], R91 ;  /* 0x0000815b0600b986 */ /* 0x0001e2000c101124 */
[----:B------:R-:W-:Y:S05]  /*4730*/  @P5 BRA `(.L_x_171) ;  /* 0x00000000000c5947 */ /* 0x000fea0003800000 */
[----:B------:R-:W1:Y:S02]  /*4740*/  LDG.E.U8 R162, desc[UR36][R2.64+0x88] ;  /* 0x0000882402a27981 */ /* 0x000e64000c1e1100 */
[----:B-1----:R-:W-:-:S05]  /*4750*/  PRMT R11, R162, 0x8880, RZ ;  /* 0x00008880a20b7816 */ /* 0x002fca00000000ff */
[----:B------:R-:W-:-:S07]  /*4760*/  IMAD R10, R11, R152, RZ ;  /* 0x000000980b0a7224 */ /* 0x000fce00078e02ff */
.L_x_171:
[----:B------:R-:W-:Y:S05]  /*4770*/  BSYNC B1 ;  /* 0x0000000000017941 */ /* 0x000fea0003800000 */
.L_x_170:
[----:B-1----:R-:W-:Y:S01]  /*4780*/  @!P5 IMAD R11, R92, R153, R10 ;  /* 0x000000995c0bd224 */ /* 0x002fe200078e020a */
[----:B------:R-:W-:Y:S04]  /*4790*/  BSSY B1, `(.L_x_172) ;  /* 0x0000006000017945 */ /* 0x000fe80003800000 */
[----:B------:R1:W-:Y:S01]  /*47a0*/  @!P5 STG.E.U8 desc[UR36][R4.64+0x88], R11 ;  /* 0x0000880b0400d986 */ /* 0x0003e2000c101124 */
[----:B------:R-:W-:Y:S05]  /*47b0*/  @P2 BRA `(.L_x_173) ;  /* 0x00000000000c2947 */ /* 0x000fea0003800000 */
[----:B------:R-:W1:Y:S02]  /*47c0*/  LDG.E.U8 R162, desc[UR36][R2.64+0x89] ;  /* 0x0000892402a27981 */ /* 0x000e64000c1e1100 */
[----:B-1----:R-:W-:-:S05]  /*47d0*/  PRMT R11, R162, 0x8880, RZ ;  /* 0x00008880a20b7816 */ /* 0x002fca00000000ff */
[----:B------:R-:W-:-:S07]  /*47e0*/  IMAD R10, R11, R152, RZ ;  /* 0x000000980b0a7224 */ /* 0x000fce00078e02ff */
.L_x_173:
[----:B------:R-:W-:Y:S05]  /*47f0*/  BSYNC B1 ;  /* 0x0000000000017941 */ /* 0x000fea0003800000 */
.L_x_172:
        /* <DEDUP_REMOVED lines=11> */
.L_x_175:
[----:B------:R-:W-:Y:S05]  /*48b0*/  BSYNC B1 ;  /* 0x0000000000017941 */ /* 0x000fea0003800000 */
.L_x_174:
[----:B-1----:R-:W-:Y:S01]  /*48c0*/  @!P4 IMAD R11, R94, R153, R10 ;  /* 0x000000995e0bc224 */ /* 0x002fe200078e020a */
[----:B------:R-:W-:Y:S04]  /*48d0*/  BSSY B1, `(.L_x_176) ;  /* 0x0000006000017945 */ /* 0x000fe80003800000 */
[----:B------:R1:W-:Y:S01]  /*48e0*/  @!P4 STG.E.U8 desc[UR36][R6.64+0x88], R11 ;  /* 0x0000880b0600c986 */ /* 0x0003e2000c101124 */
[----:B------:R-:W-:Y:S05]  /*48f0*/  @P3 BRA `(.L_x_177) ;  /* 0x00000000000c3947 */ /* 0x000fea0003800000 */
[----:B------:R-:W1:Y:S02]  /*4900*/  LDG.E.U8 R162, desc[UR36][R8.64+0x89] ;  /* 0x0000892408a27981 */ /* 0x000e64000c1e1100 */
[----:B-1----:R-:W-:-:S05]  /*4910*/  PRMT R11, R162, 0x8880, RZ ;  /* 0x00008880a20b7816 */ /* 0x002fca00000000ff */
[----:B------:R-:W-:-:S07]  /*4920*/  IMAD R10, R11, R152, RZ ;  /* 0x000000980b0a7224 */ /* 0x000fce00078e02ff */
.L_x_177:
[----:B------:R-:W-:Y:S05]  /*4930*/  BSYNC B1 ;  /* 0x0000000000017941 */ /* 0x000fea0003800000 */
.L_x_176:
[----:B------:R-:W-:Y:S01]  /*4940*/  @!P3 IMAD R95, R95, R153, R10 ;  /* 0x000000995f5fb224 */ /* 0x000fe200078e020a */
[----:B------:R-:W-:Y:S04]  /*4950*/  BSSY B1, `(.L_x_178) ;  /* 0x0000006000017945 */ /* 0x000fe80003800000 */
[----:B------:R0:W-:Y:S01]  /*4960*/  @!P3 STG.E.U8 desc[UR36][R6.64+0x89], R95 ;  /* 0x0000895f0600b986 */ /* 0x0001e2000c101124 */
[----:B------:R-:W-:Y:S05]  /*4970*/  @P5 BRA `(.L_x_179) ;  /* 0x00000000000c5947 */ /* 0x000fea0003800000 */
[----:B------:R-:W1:Y:S02]  /*4980*/  LDG.E.U8 R162, desc[UR36][R2.64+0x90] ;  /* 0x0000902402a27981 */ /* 0x000e64000c1e1100 */
[----:B-1----:R-:W-:-:S05]  /*4990*/  PRMT R11, R162, 0x8880, RZ ;  /* 0x00008880a20b7816 */ /* 0x002fca00000000ff */
[----:B------:R-:W-:-:S07]  /*49a0*/  IMAD R10, R11, R152, RZ ;  /* 0x000000980b0a7224 */ /* 0x000fce00078e02ff */
.L_x_179:
[----:B------:R-:W-:Y:S05]  /*49b0*/  BSYNC B1 ;  /* 0x0000000000017941 */ /* 0x000fea0003800000 */
.L_x_178:
[----:B-1----:R-:W-:Y:S01]  /*49c0*/  @!P5 IMAD R11, R96, R153, R10 ;  /* 0x00000099600bd224 */ /* 0x002fe200078e020a */
[----:B------:R-:W-:Y:S04]  /*49d0*/  BSSY B1, `(.L_x_180) ;  /* 0x0000006000017945 */ /* 0x000fe80003800000 */
[----:B------:R1:W-:Y:S01]  /*49e0*/  @!P5 STG.E.U8 desc[UR36][R4.64+0x90], R11 ;  /* 0x0000900b0400d986 */ /* 0x0003e2000c101124 */
[----:B------:R-:W-:Y:S05]  /*49f0*/  @P2 BRA `(.L_x_181) ;  /* 0x00000000000c2947 */ /* 0x000fea0003800000 */
[----:B------:R-:W1:Y:S02]  /*4a00*/  LDG.E.U8 R162, desc[UR36][R2.64+0x91] ;  /* 0x0000912402a27981 */ /* 0x000e64000c1e1100 */
[----:B-1----:R-:W-:-:S05]  /*4a10*/  PRMT R11, R162, 0x8880, RZ ;  /* 0x00008880a20b7816 */ /* 0x002fca00000000ff */
[----:B------:R-:W-:-:S07]  /*4a20*/  IMAD R10, R11, R152, RZ ;  /* 0x000000980b0a7224 */ /* 0x000fce00078e02ff */
.L_x_181:
[----:B------:R-:W-:Y:S05]  /*4a30*/  BSYNC B1 ;  /* 0x0000000000017941 */ /* 0x000fea0003800000 */
.L_x_180:
        /* <DEDUP_REMOVED lines=11> */
.L_x_183:
[----:B------:R-:W-:Y:S05]  /*4af0*/  BSYNC B1 ;  /* 0x0000000000017941 */ /* 0x000fea0003800000 */
.L_x_182:
[----:B-1----:R-:W-:Y:S01]  /*4b00*/  @!P4 IMAD R11, R98, R153, R10 ;  /* 0x00000099620bc224 */ /* 0x002fe200078e020a */
[----:B------:R-:W-:Y:S04]  /*4b10*/  BSSY B1, `(.L_x_184) ;  /* 0x0000006000017945 */ /* 0x000fe80003800000 */
[----:B------:R1:W-:Y:S01]  /*4b20*/  @!P4 STG.E.U8 desc[UR36][R6.64+0x90], R11 ;  /* 0x0000900b0600c986 */ /* 0x0003e2000c101124 */
[----:B------:R-:W-:Y:S05]  /*4b30*/  @P3 BRA `(.L_x_185) ;  /* 0x00000000000c3947 */ /* 0x000fea0003800000 */
[----:B------:R-:W1:Y:S02]  /*4b40*/  LDG.E.U8 R162, desc[UR36][R8.64+0x91] ;  /* 0x0000912408a27981 */ /* 0x000e64000c1e1100 */
[----:B-1----:R-:W-:-:S05]  /*4b50*/  PRMT R11, R162, 0x8880, RZ ;  /* 0x00008880a20b7816 */ /* 0x002fca00000000ff */
[----:B------:R-:W-:-:S07]  /*4b60*/  IMAD R10, R11, R152, RZ ;  /* 0x000000980b0a7224 */ /* 0x000fce00078e02ff */
.L_x_185:
[----:B------:R-:W-:Y:S05]  /*4b70*/  BSYNC B1 ;  /* 0x0000000000017941 */ /* 0x000fea0003800000 */
.L_x_184:
[----:B------:R-:W-:Y:S01]  /*4b80*/  @!P3 IMAD R99, R99, R153, R10 ;  /* 0x000000996363b224 */ /* 0x000fe200078e020a */
[----:B------:R-:W-:Y:S04]  /*4b90*/  BSSY B1, `(.L_x_186) ;  /* 0x0000006000017945 */ /* 0x000fe80003800000 */
[----:B------:R0:W-:Y:S01]  /*4ba0*/  @!P3 STG.E.U8 desc[UR36][R6.64+0x91], R99 ;  /* 0x000091630600b986 */ /* 0x0001e2000c101124 */
[----:B------:R-:W-:Y:S05]  /*4bb0*/  @P5 BRA `(.L_x_187) ;  /* 0x00000000000c5947 */ /* 0x000fea0003800000 */
[----:B------:R-:W1:Y:S02]  /*4bc0*/  LDG.E.U8 R162, desc[UR36][R2.64+0x98] ;  /* 0x0000982402a27981 */ /* 0x000e64000c1e1100 */
[----:B-1----:R-:W-:-:S05]  /*4bd0*/  PRMT R11, R162, 0x8880, RZ ;  /* 0x00008880a20b7816 */ /* 0x002fca00000000ff */
[----:B------:R-:W-:-:S07]  /*4be0*/  IMAD R10, R11, R152, RZ ;  /* 0x000000980b0a7224 */ /* 0x000fce00078e02ff */
.L_x_187:
[----:B------:R-:W-:Y:S05]  /*4bf0*/  BSYNC B1 ;  /* 0x0000000000017941 */ /* 0x000fea0003800000 */
.L_x_186:
[----:B-1----:R-:W-:Y:S01]  /*4c00*/  @!P5 IMAD R11, R100, R153, R10 ;  /* 0x00000099640bd224 */ /* 0x002fe200078e020a */
[----:B------:R-:W-:Y:S04]  /*4c10*/  BSSY B1, `(.L_x_188) ;  /* 0x0000006000017945 */ /* 0x000fe80003800000 */
[----:B------:R1:W-:Y:S01]  /*4c20*/  @!P5 STG.E.U8 desc[UR36][R4.64+0x98], R11 ;  /* 0x0000980b0400d986 */ /* 0x0003e2000c101124 */
[----:B------:R-:W-:Y:S05]  /*4c30*/  @P2 BRA `(.L_x_189) ;  /* 0x00000000000c2947 */ /* 0x000fea0003800000 */
[----:B------:R-:W1:Y:S02]  /*4c40*/  LDG.E.U8 R162, desc[UR36][R2.64+0x99] ;  /* 0x0000992402a27981 */ /* 0x000e64000c1e1100 */
[----:B-1----:R-:W-:-:S05]  /*4c50*/  PRMT R11, R162, 0x8880, RZ ;  /* 0x00008880a20b7816 */ /* 0x002fca00000000ff */
[----:B------:R-:W-:-:S07]  /*4c60*/  IMAD R10, R11, R152, RZ ;  /* 0x000000980b0a7224 */ /* 0x000fce00078e02ff */
.L_x_189:
[----:B------:R-:W-:Y:S05]  /*4c70*/  BSYNC B1 ;  /* 0x0000000000017941 */ /* 0x000fea0003800000 */
.L_x_188:
        /* <DEDUP_REMOVED lines=11> */
.L_x_191:
[----:B------:R-:W-:Y:S05]  /*4d30*/  BSYNC B1 ;  /* 0x0000000000017941 */ /* 0x000fea0003800000 */
.L_x_190:
[----:B-1----:R-:W-:Y:S01]  /*4d40*/  @!P4 IMAD R11, R102, R153, R10 ;  /* 0x00000099660bc224 */ /* 0x002fe200078e020a */
[----:B------:R-:W-:Y:S04]  /*4d50*/  BSSY B1, `(.L_x_192) ;  /* 0x0000006000017945 */ /* 0x000fe80003800000 */
[----:B------:R1:W-:Y:S01]  /*4d60*/  @!P4 STG.E.U8 desc[UR36][R6.64+0x98], R11 ;  /* 0x0000980b0600c986 */ /* 0x0003e2000c101124 */
[----:B------:R-:W-:Y:S05]  /*4d70*/  @P3 BRA `(.L_x_193) ;  /* 0x00000000000c3947 */ /* 0x000fea0003800000 */
[----:B------:R-:W1:Y:S02]  /*4d80*/  LDG.E.U8 R162, desc[UR36][R8.64+0x99] ;  /* 0x0000992408a27981 */ /* 0x000e64000c1e1100 */
[----:B-1----:R-:W-:-:S05]  /*4d90*/  PRMT R11, R162, 0x8880, RZ ;  /* 0x00008880a20b7816 */ /* 0x002fca00000000ff */
[----:B------:R-:W-:-:S07]  /*4da0*/  IMAD R10, R11, R152, RZ ;  /* 0x000000980b0a7224 */ /* 0x000fce00078e02ff */
.L_x_193:
[----:B------:R-:W-:Y:S05]  /*4db0*/  BSYNC B1 ;  /* 0x0000000000017941 */ /* 0x000fea0003800000 */
.L_x_192:
[----:B------:R-:W-:Y:S01]  /*4dc0*/  @!P3 IMAD R103, R103, R153, R10 ;  /* 0x000000996767b224 */ /* 0x000fe200078e020a */
[----:B------:R-:W-:Y:S04]  /*4dd0*/  BSSY B1, `(.L_x_194) ;  /* 0x0000006000017945 */ /* 0x000fe80003800000 */
[----:B------:R0:W-:Y:S01]  /*4de0*/  @!P3 STG.E.U8 desc[UR36][R6.64+0x99], R103 ;  /* 0x000099670600b986 */ /* 0x0001e2000c101124 */
[----:B------:R-:W-:Y:S05]  /*4df0*/  @P5 BRA `(.L_x_195) ;  /* 0x00000000000c5947 */ /* 0x000fea0003800000 */
[----:B------:R-:W1:Y:S02]  /*4e00*/  LDG.E.U8 R162, desc[UR36][R2.64+0xa0] ;  /* 0x0000a02402a27981 */ /* 0x000e64000c1e1100 */
[----:B-1----:R-:W-:-:S05]  /*4e10*/  PRMT R11, R162, 0x8880, RZ ;  /* 0x00008880a20b7816 */ /* 0x002fca00000000ff */
[----:B------:R-:W-:-:S07]  /*4e20*/  IMAD R10, R11, R152, RZ ;  /* 0x000000980b0a7224 */ /* 0x000fce00078e02ff */
.L_x_195:
[----:B------:R-:W-:Y:S05]  /*4e30*/  BSYNC B1 ;  /* 0x0000000000017941 */ /* 0x000fea0003800000 */
.L_x_194:
[----:B-1----:R-:W-:Y:S01]  /*4e40*/  @!P5 IMAD R11, R104, R153, R10 ;  /* 0x00000099680bd224 */ /* 0x002fe200078e020a */
[----:B------:R-:W-:Y:S04]  /*4e50*/  BSSY B1, `(.L_x_196) ;  /* 0x0000006000017945 */ /* 0x000fe80003800000 */
[----:B------:R1:W-:Y:S01]  /*4e60*/  @!P5 STG.E.U8 desc[UR36][R4.64+0xa0], R11 ;  /* 0x0000a00b0400d986 */ /* 0x0003e2000c101124 */
[----:B------:R-:W-:Y:S05]  /*4e70*/  @P2 BRA `(.L_x_197) ;  /* 0x00000000000c2947 */ /* 0x000fea0003800000 */
[----:B------:R-:W1:Y:S02]  /*4e80*/  LDG.E.U8 R162, desc[UR36][R2.64+0xa1] ;  /* 0x0000a12402a27981 */ /* 0x000e64000c1e1100 */
[----:B-1----:R-:W-:-:S05]  /*4e90*/  PRMT R11, R162, 0x8880, RZ ;  /* 0x00008880a20b7816 */ /* 0x002fca00000000ff */
[----:B------:R-:W-:-:S07]  /*4ea0*/  IMAD R10, R11, R152, RZ ;  /* 0x000000980b0a7224 */ /* 0x000fce00078e02ff */
.L_x_197:
[----:B------:R-:W-:Y:S05]  /*4eb0*/  BSYNC B1 ;  /* 0x0000000000017941 */ /* 0x000fea0003800000 */
.L_x_196:
        /* <DEDUP_REMOVED lines=11> */
.L_x_199:
[----:B------:R-:W-:Y:S05]  /*4f70*/  BSYNC B1 ;  /* 0x0000000000017941 */ /* 0x000fea0003800000 */
.L_x_198:
[----:B-1----:R-:W-:Y:S01]  /*4f80*/  @!P4 IMAD R11, R106, R153, R10 ;  /* 0x000000996a0bc224 */ /* 0x002fe200078e020a */
[----:B------:R-:W-:Y:S04]  /*4f90*/  BSSY B1, `(.L_x_200) ;  /* 0x0000006000017945 */ /* 0x000fe80003800000 */
[----:B------:R1:W-:Y:S01]  /*4fa0*/  @!P4 STG.E.U8 desc[UR36][R6.64+0xa0], R11 ;  /* 0x0000a00b0600c986 */ /* 0x0003e2000c101124 */
[----:B------:R-:W-:Y:S05]  /*4fb0*/  @P3 BRA `(.L_x_201) ;  /* 0x00000000000c3947 */ /* 0x000fea0003800000 */
[----:B------:R-:W1:Y:S02]  /*4fc0*/  LDG.E.U8 R162, desc[UR36][R8.64+0xa1] ;  /* 0x0000a12408a27981 */ /* 0x000e64000c1e1100 */
[----:B-1----:R-:W-:-:S05]  /*4fd0*/  PRMT R11, R162, 0x8880, RZ ;  /* 0x00008880a20b7816 */ /* 0x002fca00000000ff */
[----:B------:R-:W-:-:S07]  /*4fe0*/  IMAD R10, R11, R152, RZ ;  /* 0x000000980b0a7224 */ /* 0x000fce00078e02ff */
.L_x_201:
[----:B------:R-:W-:Y:S05]  /*4ff0*/  BSYNC B1 ;  /* 0x0000000000017941 */ /* 0x000fea0003800000 */
.L_x_200:
[----:B------:R-:W-:Y:S01]  /*5000*/  @!P3 IMAD R107, R107, R153, R10 ;  /* 0x000000996b6bb224 */ /* 0x000fe200078e020a */
[----:B------:R-:W-:Y:S04]  /*5010*/  BSSY B1, `(.L_x_202) ;  /* 0x0000006000017945 */ /* 0x000fe80003800000 */
[----:B------:R0:W-:Y:S01]  /*5020*/  @!P3 STG.E.U8 desc[UR36][R6.64+0xa1], R107 ;  /* 0x0000a16b0600b986 */ /* 0x0001e2000c101124 */
[----:B------:R-:W-:Y:S05]  /*5030*/  @P5 BRA `(.L_x_203) ;  /* 0x00000000000c5947 */ /* 0x000fea0003800000 */
[----:B------:R-:W1:Y:S02]  /*5040*/  LDG.E.U8 R162, desc[UR36][R2.64+0xa8] ;  /* 0x0000a82402a27981 */ /* 0x000e64000c1e1100 */
[----:B-1----:R-:W-:-:S05]  /*5050*/  PRMT R11, R162, 0x8880, RZ ;  /* 0x00008880a20b7816 */ /* 0x002fca00000000ff */
[----:B------:R-:W-:-:S07]  /*5060*/  IMAD R10, R11, R152, RZ ;  /* 0x000000980b0a7224 */ /* 0x000fce00078e02ff */
.L_x_203:
[----:B------:R-:W-:Y:S05]  /*5070*/  BSYNC B1 ;  /* 0x0000000000017941 */ /* 0x000fea0003800000 */
.L_x_202:
[----:B-1----:R-:W-:Y:S01]  /*5080*/  @!P5 IMAD R11, R108, R153, R10 ;  /* 0x000000996c0bd224 */ /* 0x002fe200078e020a */
[----:B------:R-:W-:Y:S04]  /*5090*/  BSSY B1, `(.L_x_204) ;  /* 0x0000006000017945 */ /* 0x000fe80003800000 */
[----:B------:R1:W-:Y:S01]  /*50a0*/  @!P5 STG.E.U8 desc[UR36][R4.64+0xa8], R11 ;  /* 0x0000a80b0400d986 */ /* 0x0003e2000c101124 */
[----:B------:R-:W-:Y:S05]  /*50b0*/  @P2 BRA `(.L_x_205) ;  /* 0x00000000000c2947 */ /* 0x000fea0003800000 */
[----:B------:R-:W1:Y:S02]  /*50c0*/  LDG.E.U8 R162, desc[UR36][R2.64+0xa9] ;  /* 0x0000a92402a27981 */ /* 0x000e64000c1e1100 */
[----:B-1----:R-:W-:-:S05]  /*50d0*/  PRMT R11, R162, 0x8880, RZ ;  /* 0x00008880a20b7816 */ /* 0x002fca00000000ff */
[----:B------:R-:W-:-:S07]  /*50e0*/  IMAD R10, R11, R152, RZ ;  /* 0x000000980b0a7224 */ /* 0x000fce00078e02ff */
.L_x_205:
[----:B------:R-:W-:Y:S05]  /*50f0*/  BSYNC B1 ;  /* 0x0000000000017941 */ /* 0x000fea0003800000 */
.L_x_204:
        /* <DEDUP_REMOVED lines=11> */
.L_x_207:
[----:B------:R-:W-:Y:S05]  /*51b0*/  BSYNC B1 ;  /* 0x0000000000017941 */ /* 0x000fea0003800000 */
.L_x_206:
[----:B-1----:R-:W-:Y:S01]  /*51c0*/  @!P4 IMAD R11, R110, R153, R10 ;  /* 0x000000996e0bc224 */ /* 0x002fe200078e020a */
[----:B------:R-:W-:Y:S04]  /*51d0*/  BSSY B1, `(.L_x_208) ;  /* 0x0000006000017945 */ /* 0x000fe80003800000 */
[----:B------:R1:W-:Y:S01]  /*51e0*/  @!P4 STG.E.U8 desc[UR36][R6.64+0xa8], R11 ;  /* 0x0000a80b0600c986 */ /* 0x0003e2000c101124 */
[----:B------:R-:W-:Y:S05]  /*51f0*/  @P3 BRA `(.L_x_209) ;  /* 0x00000000000c3947 */ /* 0x000fea0003800000 */
[----:B------:R-:W1:Y:S02]  /*5200*/  LDG.E.U8 R162, desc[UR36][R8.64+0xa9] ;  /* 0x0000a92408a27981 */ /* 0x000e64000c1e1100 */
[----:B-1----:R-:W-:-:S05]  /*5210*/  PRMT R11, R162, 0x8880, RZ ;  /* 0x00008880a20b7816 */ /* 0x002fca00000000ff */
[----:B------:R-:W-:-:S07]  /*5220*/  IMAD R10, R11, R152, RZ ;  /* 0x000000980b0a7224 */ /* 0x000fce00078e02ff */
.L_x_209:
[----:B------:R-:W-:Y:S05]  /*5230*/  BSYNC B1 ;  /* 0x0000000000017941 */ /* 0x000fea0003800000 */
.L_x_208:
[----:B------:R-:W-:Y:S01]  /*5240*/  @!P3 IMAD R111, R111, R153, R10 ;  /* 0x000000996f6fb224 */ /* 0x000fe200078e020a */
[----:B------:R-:W-:Y:S04]  /*5250*/  BSSY B1, `(.L_x_210) ;  /* 0x0000006000017945 */ /* 0x000fe80003800000 */
[----:B------:R0:W-:Y:S01]  /*5260*/  @!P3 STG.E.U8 desc[UR36][R6.64+0xa9], R111 ;  /* 0x0000a96f0600b986 */ /* 0x0001e2000c101124 */
[----:B------:R-:W-:Y:S05]  /*5270*/  @P5 BRA `(.L_x_211) ;  /* 0x00000000000c5947 */ /* 0x000fea0003800000 */
[----:B------:R-:W1:Y:S02]  /*5280*/  LDG.E.U8 R162, desc[UR36][R2.64+0xb0] ;  /* 0x0000b02402a27981 */ /* 0x000e64000c1e1100 */
[----:B-1----:R-:W-:-:S05]  /*5290*/  PRMT R11, R162, 0x8880, RZ ;  /* 0x00008880a20b7816 */ /* 0x002fca00000000ff */
[----:B------:R-:W-:-:S07]  /*52a0*/  IMAD R10, R11, R152, RZ ;  /* 0x000000980b0a7224 */ /* 0x000fce00078e02ff */
.L_x_211:
[----:B------:R-:W-:Y:S05]  /*52b0*/  BSYNC B1 ;  /* 0x0000000000017941 */ /* 0x000fea0003800000 */
.L_x_210:
[----:B-1----:R-:W-:Y:S01]  /*52c0*/  @!P5 IMAD R11, R112, R153, R10 ;  /* 0x00000099700bd224 */ /* 0x002fe200078e020a */
[----:B------:R-:W-:Y:S04]  /*52d0*/  BSSY B1, `(.L_x_212) ;  /* 0x0000006000017945 */ /* 0x000fe80003800000 */
[----:B------:R1:W-:Y:S01]  /*52e0*/  @!P5 STG.E.U8 desc[UR36][R4.64+0xb0], R11 ;  /* 0x0000b00b0400d986 */ /* 0x0003e2000c101124 */
[----:B------:R-:W-:Y:S05]  /*52f0*/  @P2 BRA `(.L_x_213) ;  /* 0x00000000000c2947 */ /* 0x000fea0003800000 */
[----:B------:R-:W1:Y:S02]  /*5300*/  LDG.E.U8 R162, desc[UR36][R2.64+0xb1] ;  /* 0x0000b12402a27981 */ /* 0x000e64000c1e1100 */
[----:B-1----:R-:W-:-:S05]  /*5310*/  PRMT R11, R162, 0x8880, RZ ;  /* 0x00008880a20b7816 */ /* 0x002fca00000000ff */
[----:B------:R-:W-:-:S07]  /*5320*/  IMAD R10, R11, R152, RZ ;  /* 0x000000980b0a7224 */ /* 0x000fce00078e02ff */
.L_x_213:
[----:B------:R-:W-:Y:S05]  /*5330*/  BSYNC B1 ;  /* 0x0000000000017941 */ /* 0x000fea0003800000 */
.L_x_212:
        /* <DEDUP_REMOVED lines=11> */
.L_x_215:
[----:B------:R-:W-:Y:S05]  /*53f0*/  BSYNC B1 ;  /* 0x0000000000017941 */ /* 0x000fea0003800000 */
.L_x_214:
[----:B-1----:R-:W-:Y:S01]  /*5400*/  @!P4 IMAD R11, R114, R153, R10 ;  /* 0x00000099720bc224 */ /* 0x002fe200078e020a */
[----:B------:R-:W-:Y:S04]  /*5410*/  BSSY B1, `(.L_x_216) ;  /* 0x0000006000017945 */ /* 0x000fe80003800000 */
[----:B------:R1:W-:Y:S01]  /*5420*/  @!P4 STG.E.U8 desc[UR36][R6.64+0xb0], R11 ;  /* 0x0000b00b0600c986 */ /* 0x0003e2000c101124 */
[----:B------:R-:W-:Y:S05]  /*5430*/  @P3 BRA `(.L_x_217) ;  /* 0x00000000000c3947 */ /* 0x000fea0003800000 */
[----:B------:R-:W1:Y:S02]  /*5440*/  LDG.E.U8 R162, desc[UR36][R8.64+0xb1] ;  /* 0x0000b12408a27981 */ /* 0x000e64000c1e1100 */
[----:B-1----:R-:W-:-:S05]  /*5450*/  PRMT R11, R162, 0x8880, RZ ;  /* 0x00008880a20b7816 */ /* 0x002fca00000000ff */
[----:B------:R-:W-:-:S07]  /*5460*/  IMAD R10, R11, R152, RZ ;  /* 0x000000980b0a7224 */ /* 0x000fce00078e02ff */
.L_x_217:
[----:B------:R-:W-:Y:S05]  /*5470*/  BSYNC B1 ;  /* 0x0000000000017941 */ /* 0x000fea0003800000 */
.L_x_216:
[----:B------:R-:W-:Y:S01]  /*5480*/  @!P3 IMAD R115, R115, R153, R10 ;  /* 0x000000997373b224 */ /* 0x000fe200078e020a */
[----:B------:R-:W-:Y:S04]  /*5490*/  BSSY B1, `(.L_x_218) ;  /* 0x0000006000017945 */ /* 0x000fe80003800000 */
[----:B------:R0:W-:Y:S01]  /*54a0*/  @!P3 STG.E.U8 desc[UR36][R6.64+0xb1], R115 ;  /* 0x0000b1730600b986 */ /* 0x0001e2000c101124 */
[----:B------:R-:W-:Y:S05]  /*54b0*/  @P5 BRA `(.L_x_219) ;  /* 0x00000000000c5947 */ /* 0x000fea0003800000 */
[----:B------:R-:W1:Y:S02]  /*54c0*/  LDG.E.U8 R162, desc[UR36][R2.64+0xb8] ;  /* 0x0000b82402a27981 */ /* 0x000e64000c1e1100 */
[----:B-1----:R-:W-:-:S05]  /*54d0*/  PRMT R11, R162, 0x8880, RZ ;  /* 0x00008880a20b7816 */ /* 0x002fca00000000ff */
[----:B------:R-:W-:-:S07]  /*54e0*/  IMAD R10, R11, R152, RZ ;  /* 0x000000980b0a7224 */ /* 0x000fce00078e02ff */
.L_x_219:
[----:B------:R-:W-:Y:S05]  /*54f0*/  BSYNC B1 ;  /* 0x0000000000017941 */ /* 0x000fea0003800000 */
.L_x_218:
[----:B-1----:R-:W-:Y:S01]  /*5500*/  @!P5 IMAD R11, R116, R153, R10 ;  /* 0x00000099740bd224 */ /* 0x002fe200078e020a */
[----:B------:R-:W-:Y:S04]  /*5510*/  BSSY B1, `(.L_x_220) ;  /* 0x0000006000017945 */ /* 0x000fe80003800000 */
[----:B------:R1:W-:Y:S01]  /*5520*/  @!P5 STG.E.U8 desc[UR36][R4.64+0xb8], R11 ;  /* 0x0000b80b0400d986 */ /* 0x0003e2000c101124 */
[----:B------:R-:W-:Y:S05]  /*5530*/  @P2 BRA `(.L_x_221) ;  /* 0x00000000000c2947 */ /* 0x000fea0003800000 */
[----:B------:R-:W1:Y:S02]  /*5540*/  LDG.E.U8 R162, desc[UR36][R2.64+0xb9] ;  /* 0x0000b92402a27981 */ /* 0x000e64000c1e1100 */
[----:B-1----:R-:W-:-:S05]  /*5550*/  PRMT R11, R162, 0x8880, RZ ;  /* 0x00008880a20b7816 */ /* 0x002fca00000000ff */
[----:B------:R-:W-:-:S07]  /*5560*/  IMAD R10, R11, R152, RZ ;  /* 0x000000980b0a7224 */ /* 0x000fce00078e02ff */
.L_x_221:
[----:B------:R-:W-:Y:S05]  /*5570*/  BSYNC B1 ;  /* 0x0000000000017941 */ /* 0x000fea0003800000 */
.L_x_220:
        /* <DEDUP_REMOVED lines=11> */
.L_x_223:
[----:B------:R-:W-:Y:S05]  /*5630*/  BSYNC B1 ;  /* 0x0000000000017941 */ /* 0x000fea0003800000 */
.L_x_222:
[----:B-1----:R-:W-:Y:S01]  /*5640*/  @!P4 IMAD R11, R118, R153, R10 ;  /* 0x00000099760bc224 */ /* 0x002fe200078e020a */
[----:B------:R-:W-:Y:S04]  /*5650*/  BSSY B1, `(.L_x_224) ;  /* 0x0000006000017945 */ /* 0x000fe80003800000 */
[----:B------:R1:W-:Y:S01]  /*5660*/  @!P4 STG.E.U8 desc[UR36][R6.64+0xb8], R11 ;  /* 0x0000b80b0600c986 */ /* 0x0003e2000c101124 */
[----:B------:R-:W-:Y:S05]  /*5670*/  @P3 BRA `(.L_x_225) ;  /* 0x00000000000c3947 */ /* 0x000fea0003800000 */
[----:B------:R-:W1:Y:S02]  /*5680*/  LDG.E.U8 R162, desc[UR36][R8.64+0xb9] ;  /* 0x0000b92408a27981 */ /* 0x000e64000c1e1100 */
[----:B-1----:R-:W-:-:S05]  /*5690*/  PRMT R11, R162, 0x8880, RZ ;  /* 0x00008880a20b7816 */ /* 0x002fca00000000ff */
[----:B------:R-:W-:-:S07]  /*56a0*/  IMAD R10, R11, R152, RZ ;  /* 0x000000980b0a7224 */ /* 0x000fce00078e02ff */
.L_x_225:
[----:B------:R-:W-:Y:S05]  /*56b0*/  BSYNC B1 ;  /* 0x0000000000017941 */ /* 0x000fea0003800000 */
.L_x_224:
[----:B------:R-:W-:Y:S01]  /*56c0*/  @!P3 IMAD R119, R119, R153, R10 ;  /* 0x000000997777b224 */ /* 0x000fe200078e020a */
[----:B------:R-:W-:Y:S04]  /*56d0*/  BSSY B1, `(.L_x_226) ;  /* 0x0000006000017945 */ /* 0x000fe80003800000 */
[----:B------:R0:W-:Y:S01]  /*56e0*/  @!P3 STG.E.U8 desc[UR36][R6.64+0xb9], R119 ;  /* 0x0000b9770600b986 */ /* 0x0001e2000c101124 */
[----:B------:R-:W-:Y:S05]  /*56f0*/  @P5 BRA `(.L_x_227) ;  /* 0x00000000000c5947 */ /* 0x000fea0003800000 */
[----:B------:R-:W1:Y:S02]  /*5700*/  LDG.E.U8 R162, desc[UR36][R2.64+0xc0] ;  /* 0x0000c02402a27981 */ /* 0x000e64000c1e1100 */
[----:B-1----:R-:W-:-:S05]  /*5710*/  PRMT R11, R162, 0x8880, RZ ;  /* 0x00008880a20b7816 */ /* 0x002fca00000000ff */
[----:B------:R-:W-:-:S07]  /*5720*/  IMAD R10, R11, R152, RZ ;  /* 0x000000980b0a7224 */ /* 0x000fce00078e02ff */
.L_x_227:
[----:B------:R-:W-:Y:S05]  /*5730*/  BSYNC B1 ;  /* 0x0000000000017941 */ /* 0x000fea0003800000 */
.L_x_226:
[----:B-1----:R-:W-:Y:S01]  /*5740*/  @!P5 IMAD R11, R120, R153, R10 ;  /* 0x00000099780bd224 */ /* 0x002fe200078e020a */
[----:B------:R-:W-:Y:S04]  /*5750*/  BSSY B1, `(.L_x_228) ;  /* 0x0000006000017945 */ /* 0x000fe80003800000 */
[----:B------:R1:W-:Y:S01]  /*5760*/  @!P5 STG.E.U8 desc[UR36][R4.64+0xc0], R11 ;  /* 0x0000c00b0400d986 */ /* 0x0003e2000c101124 */
[----:B------:R-:W-:Y:S05]  /*5770*/  @P2 BRA `(.L_x_229) ;  /* 0x00000000000c2947 */ /* 0x000fea0003800000 */
[----:B------:R-:W1:Y:S02]  /*5780*/  LDG.E.U8 R162, desc[UR36][R2.64+0xc1] ;  /* 0x0000c12402a27981 */ /* 0x000e64000c1e1100 */
[----:B-1----:R-:W-:-:S05]  /*5790*/  PRMT R11, R162, 0x8880, RZ ;  /* 0x00008880a20b7816 */ /* 0x002fca00000000ff */
[----:B------:R-:W-:-:S07]  /*57a0*/  IMAD R10, R11, R152, RZ ;  /* 0x000000980b0a7224 */ /* 0x000fce00078e02ff */
.L_x_229:
[----:B------:R-:W-:Y:S05]  /*57b0*/  BSYNC B1 ;  /* 0x0000000000017941 */ /* 0x000fea0003800000 */
.L_x_228:
        /* <DEDUP_REMOVED lines=11> */
.L_x_231:
[----:B------:R-:W-:Y:S05]  /*5870*/  BSYNC B1 ;  /* 0x0000000000017941 */ /* 0x000fea0003800000 */
.L_x_230:
[----:B-1----:R-:W-:Y:S01]  /*5880*/  @!P4 IMAD R11, R122, R153, R10 ;  /* 0x000000997a0bc224 */ /* 0x002fe200078e020a */
[----:B------:R-:W-:Y:S04]  /*5890*/  BSSY B1, `(.L_x_232) ;  /* 0x0000006000017945 */ /* 0x000fe80003800000 */
[----:B------:R1:W-:Y:S01]  /*58a0*/  @!P4 STG.E.U8 desc[UR36][R6.64+0xc0], R11 ;  /* 0x0000c00b0600c986 */ /* 0x0003e2000c101124 */
[----:B------:R-:W-:Y:S05]  /*58b0*/  @P3 BRA `(.L_x_233) ;  /* 0x00000000000c3947 */ /* 0x000fea0003800000 */
[----:B------:R-:W1:Y:S02]  /*58c0*/  LDG.E.U8 R162, desc[UR36][R8.64+0xc1] ;  /* 0x0000c12408a27981 */ /* 0x000e64000c1e1100 */
[----:B-1----:R-:W-:-:S05]  /*58d0*/  PRMT R11, R162, 0x8880, RZ ;  /* 0x00008880a20b7816 */ /* 0x002fca00000000ff */
[----:B------:R-:W-:-:S07]  /*58e0*/  IMAD R10, R11, R152, RZ ;  /* 0x000000980b0a7224 */ /* 0x000fce00078e02ff */
.L_x_233:
[----:B------:R-:W-:Y:S05]  /*58f0*/  BSYNC B1 ;  /* 0x0000000000017941 */ /* 0x000fea0003800000 */
.L_x_232:
[----:B------:R-:W-:Y:S01]  /*5900*/  @!P3 IMAD R123, R123, R153, R10 ;  /* 0x000000997b7bb224 */ /* 0x000fe200078e020a */
[----:B------:R-:W-:Y:S04]  /*5910*/  BSSY B1, `(.L_x_234) ;  /* 0x0000006000017945 */ /* 0x000fe80003800000 */
[----:B------:R0:W-:Y:S01]  /*5920*/  @!P3 STG.E.U8 desc[UR36][R6.64+0xc1], R123 ;  /* 0x0000c17b0600b986 */ /* 0x0001e2000c101124 */
[----:B------:R-:W-:Y:S05]  /*5930*/  @P5 BRA `(.L_x_235) ;  /* 0x00000000000c5947 */ /* 0x000fea0003800000 */
[----:B------:R-:W1:Y:S02]  /*5940*/  LDG.E.U8 R162, desc[UR36][R2.64+0xc8] ;  /* 0x0000c82402a27981 */ /* 0x000e64000c1e1100 */
[----:B-1----:R-:W-:-:S05]  /*5950*/  PRMT R11, R162, 0x8880, RZ ;  /* 0x00008880a20b7816 */ /* 0x002fca00000000ff */
[----:B------:R-:W-:-:S07]  /*5960*/  IMAD R10, R11, R152, RZ ;  /* 0x000000980b0a7224 */ /* 0x000fce00078e02ff */
.L_x_235:
[----:B------:R-:W-:Y:S05]  /*5970*/  BSYNC B1 ;  /* 0x0000000000017941 */ /* 0x000fea0003800000 */
.L_x_234:
[----:B-1----:R-:W-:Y:S01]  /*5980*/  @!P5 IMAD R11, R124, R153, R10 ;  /* 0x000000997c0bd224 */ /* 0x002fe200078e020a */
[----:B------:R-:W-:Y:S04]  /*5990*/  BSSY B1, `(.L_x_236) ;  /* 0x0000006000017945 */ /* 0x000fe80003800000 */
[----:B------:R1:W-:Y:S01]  /*59a0*/  @!P5 STG.E.U8 desc[UR36][R4.64+0xc8], R11 ;  /* 0x0000c80b0400d986 */ /* 0x0003e2000c101124 */
[----:B------:R-:W-:Y:S05]  /*59b0*/  @P2 BRA `(.L_x_237) ;  /* 0x00000000000c2947 */ /* 0x000fea0003800000 */
[----:B------:R-:W1:Y:S02]  /*59c0*/  LDG.E.U8 R162, desc[UR36][R2.64+0xc9] ;  /* 0x0000c92402a27981 */ /* 0x000e64000c1e1100 */
[----:B-1----:R-:W-:-:S05]  /*59d0*/  PRMT R11, R162, 0x8880, RZ ;  /* 0x00008880a20b7816 */ /* 0x002fca00000000ff */
[----:B------:R-:W-:-:S07]  /*59e0*/  IMAD R10, R11, R152, RZ ;  /* 0x000000980b0a7224 */ /* 0x000fce00078e02ff */
.L_x_237:
[----:B------:R-:W-:Y:S05]  /*59f0*/  BSYNC B1 ;  /* 0x0000000000017941 */ /* 0x000fea0003800000 */
.L_x_236:
        /* <DEDUP_REMOVED lines=11> */
.L_x_239:
[----:B------:R-:W-:Y:S05]  /*5ab0*/  BSYNC B1 ;  /* 0x0000000000017941 */ /* 0x000fea0003800000 */
.L_x_238:
[----:B-1----:R-:W-:Y:S01]  /*5ac0*/  @!P4 IMAD R11, R126, R153, R10 ;  /* 0x000000997e0bc224 */ /* 0x002fe200078e020a */
[----:B------:R-:W-:Y:S04]  /*5ad0*/  BSSY B1, `(.L_x_240) ;  /* 0x0000006000017945 */ /* 0x000fe80003800000 */
[----:B------:R1:W-:Y:S01]  /*5ae0*/  @!P4 STG.E.U8 desc[UR36][R6.64+0xc8], R11 ;  /* 0x0000c80b0600c986 */ /* 0x0003e2000c101124 */
[----:B------:R-:W-:Y:S05]  /*5af0*/  @P3 BRA `(.L_x_241) ;  /* 0x00000000000c3947 */ /* 0x000fea0003800000 */
[----:B------:R-:W1:Y:S02]  /*5b00*/  LDG.E.U8 R162, desc[UR36][R8.64+0xc9] ;  /* 0x0000c92408a27981 */ /* 0x000e64000c1e1100 */
[----:B-1----:R-:W-:-:S05]  /*5b10*/  PRMT R11, R162, 0x8880, RZ ;  /* 0x00008880a20b7816 */ /* 0x002fca00000000ff */
[----:B------:R-:W-:-:S07]  /*5b20*/  IMAD R10, R11, R152, RZ ;  /* 0x000000980b0a7224 */ /* 0x000fce00078e02ff */
.L_x_241:
[----:B------:R-:W-:Y:S05]  /*5b30*/  BSYNC B1 ;  /* 0x0000000000017941 */ /* 0x000fea0003800000 */
.L_x_240:
[----:B------:R-:W-:Y:S01]  /*5b40*/  @!P3 IMAD R127, R127, R153, R10 ;  /* 0x000000997f7fb224 */ /* 0x000fe200078e020a */
[----:B------:R-:W-:Y:S04]  /*5b50*/  BSSY B1, `(.L_x_242) ;  /* 0x0000006000017945 */ /* 0x000fe80003800000 */
[----:B------:R0:W-:Y:S01]  /*5b60*/  @!P3 STG.E.U8 desc[UR36][R6.64+0xc9], R127 ;  /* 0x0000c97f0600b986 */ /* 0x0001e2000c101124 */
[----:B------:R-:W-:Y:S05]  /*5b70*/  @P5 BRA `(.L_x_243) ;  /* 0x00000000000c5947 */ /* 0x000fea0003800000 */
[----:B------:R-:W1:Y:S02]  /*5b80*/  LDG.E.U8 R162, desc[UR36][R2.64+0xd0] ;  /* 0x0000d02402a27981 */ /* 0x000e64000c1e1100 */
[----:B-1----:R-:W-:-:S05]  /*5b90*/  PRMT R11, R162, 0x8880, RZ ;  /* 0x00008880a20b7816 */ /* 0x002fca00000000ff */
[----:B------:R-:W-:-:S07]  /*5ba0*/  IMAD R10, R11, R152, RZ ;  /* 0x000000980b0a7224 */ /* 0x000fce00078e02ff */
.L_x_243:
[----:B------:R-:W-:Y:S05]  /*5bb0*/  BSYNC B1 ;  /* 0x0000000000017941 */ /* 0x000fea0003800000 */
.L_x_242:
[----:B-1----:R-:W-:Y:S01]  /*5bc0*/  @!P5 IMAD R11, R128, R153, R10 ;  /* 0x00000099800bd224 */ /* 0x002fe200078e020a */
[----:B------:R-:W-:Y:S04]  /*5bd0*/  BSSY B1, `(.L_x_244) ;  /* 0x0000006000017945 */ /* 0x000fe80003800000 */
[----:B------:R1:W-:Y:S01]  /*5be0*/  @!P5 STG.E.U8 desc[UR36][R4.64+0xd0], R11 ;  /* 0x0000d00b0400d986 */ /* 0x0003e2000c101124 */
[----:B------:R-:W-:Y:S05]  /*5bf0*/  @P2 BRA `(.L_x_245) ;  /* 0x00000000000c2947 */ /* 0x000fea0003800000 */
[----:B------:R-:W1:Y:S02]  /*5c00*/  LDG.E.U8 R162, desc[UR36][R2.64+0xd1] ;  /* 0x0000d12402a27981 */ /* 0x000e64000c1e1100 */
[----:B-1----:R-:W-:-:S05]  /*5c10*/  PRMT R11, R162, 0x8880, RZ ;  /* 0x00008880a20b7816 */ /* 0x002fca00000000ff */
[----:B------:R-:W-:-:S07]  /*5c20*/  IMAD R10, R11, R152, RZ ;  /* 0x000000980b0a7224 */ /* 0x000fce00078e02ff */
.L_x_245:
[----:B------:R-:W-:Y:S05]  /*5c30*/  BSYNC B1 ;  /* 0x0000000000017941 */ /* 0x000fea0003800000 */
.L_x_244:
        /* <DEDUP_REMOVED lines=11> */
.L_x_247:
[----:B------:R-:W-:Y:S05]  /*5cf0*/  BSYNC B1 ;  /* 0x0000000000017941 */ /* 0x000fea0003800000 */
.L_x_246:
[----:B-1----:R-:W-:Y:S01]  /*5d00*/  @!P4 IMAD R11, R130, R153, R10 ;  /* 0x00000099820bc224 */ /* 0x002fe200078e020a */
[----:B------:R-:W-:Y:S04]  /*5d10*/  BSSY B1, `(.L_x_248) ;  /* 0x0000006000017945 */ /* 0x000fe80003800000 */
[----:B------:R1:W-:Y:S01]  /*5d20*/  @!P4 STG.E.U8 desc[UR36][R6.64+0xd0], R11 ;  /* 0x0000d00b0600c986 */ /* 0x0003e2000c101124 */
[----:B------:R-:W-:Y:S05]  /*5d30*/  @P3 BRA `(.L_x_249) ;  /* 0x00000000000c3947 */ /* 0x000fea0003800000 */
[----:B------:R-:W1:Y:S02]  /*5d40*/  LDG.E.U8 R162, desc[UR36][R8.64+0xd1] ;  /* 0x0000d12408a27981 */ /* 0x000e64000c1e1100 */
[----:B-1----:R-:W-:-:S05]  /*5d50*/  PRMT R11, R162, 0x8880, RZ ;  /* 0x00008880a20b7816 */ /* 0x002fca00000000ff */
[----:B------:R-:W-:-:S07]  /*5d60*/  IMAD R10, R11, R152, RZ ;  /* 0x000000980b0a7224 */ /* 0x000fce00078e02ff */
.L_x_249:
[----:B------:R-:W-:Y:S05]  /*5d70*/  BSYNC B1 ;  /* 0x0000000000017941 */ /* 0x000fea0003800000 */
.L_x_248:
[----:B------:R-:W-:Y:S01]  /*5d80*/  @!P3 IMAD R131, R131, R153, R10 ;  /* 0x000000998383b224 */ /* 0x000fe200078e020a */
[----:B------:R-:W-:Y:S04]  /*5d90*/  BSSY B1, `(.L_x_250) ;  /* 0x0000006000017945 */ /* 0x000fe80003800000 */
[----:B------:R0:W-:Y:S01]  /*5da0*/  @!P3 STG.E.U8 desc[UR36][R6.64+0xd1], R131 ;  /* 0x0000d1830600b986 */ /* 0x0001e2000c101124 */
[----:B------:R-:W-:Y:S05]  /*5db0*/  @P5 BRA `(.L_x_251) ;  /* 0x00000000000c5947 */ /* 0x000fea0003800000 */
[----:B------:R-:W1:Y:S02]  /*5dc0*/  LDG.E.U8 R162, desc[UR36][R2.64+0xd8] ;  /* 0x0000d82402a27981 */ /* 0x000e64000c1e1100 */
[----:B-1----:R-:W-:-:S05]  /*5dd0*/  PRMT R11, R162, 0x8880, RZ ;  /* 0x00008880a20b7816 */ /* 0x002fca00000000ff */
[----:B------:R-:W-:-:S07]  /*5de0*/  IMAD R10, R11, R152, RZ ;  /* 0x000000980b0a7224 */ /* 0x000fce00078e02ff */
.L_x_251:
[----:B------:R-:W-:Y:S05]  /*5df0*/  BSYNC B1 ;  /* 0x0000000000017941 */ /* 0x000fea0003800000 */
.L_x_250:
[----:B-1----:R-:W-:Y:S01]  /*5e00*/  @!P5 IMAD R11, R132, R153, R10 ;  /* 0x00000099840bd224 */ /* 0x002fe200078e020a */
[----:B------:R-:W-:Y:S04]  /*5e10*/  BSSY B1, `(.L_x_252) ;  /* 0x0000006000017945 */ /* 0x000fe80003800000 */
[----:B------:R1:W-:Y:S01]  /*5e20*/  @!P5 STG.E.U8 desc[UR36][R4.64+0xd8], R11 ;  /* 0x0000d80b0400d986 */ /* 0x0003e2000c101124 */
[----:B------:R-:W-:Y:S05]  /*5e30*/  @P2 BRA `(.L_x_253) ;  /* 0x00000000000c2947 */ /* 0x000fea0003800000 */
[----:B------:R-:W1:Y:S02]  /*5e40*/  LDG.E.U8 R162, desc[UR36][R2.64+0xd9] ;  /* 0x0000d92402a27981 */ /* 0x000e64000c1e1100 */
[----:B-1----:R-:W-:-:S05]  /*5e50*/  PRMT R11, R162, 0x8880, RZ ;  /* 0x00008880a20b7816 */ /* 0x002fca00000000ff */
[----:B------:R-:W-:-:S07]  /*5e60*/  IMAD R10, R11, R152, RZ ;  /* 0x000000980b0a7224 */ /* 0x000fce00078e02ff */
.L_x_253:
[----:B------:R-:W-:Y:S05]  /*5e70*/  BSYNC B1 ;  /* 0x0000000000017941 */ /* 0x000fea0003800000 */
.L_x_252:
        /* <DEDUP_REMOVED lines=11> */
.L_x_255:
[----:B------:R-:W-:Y:S05]  /*5f30*/  BSYNC B1 ;  /* 0x0000000000017941 */ /* 0x000fea0003800000 */
.L_x_254:
[----:B-1----:R-:W-:Y:S01]  /*5f40*/  @!P4 IMAD R11, R134, R153, R10 ;  /* 0x00000099860bc224 */ /* 0x002fe200078e020a */
[----:B------:R-:W-:Y:S04]  /*5f50*/  BSSY B1, `(.L_x_256) ;  /* 0x0000006000017945 */ /* 0x000fe80003800000 */
[----:B------:R1:W-:Y:S01]  /*5f60*/  @!P4 STG.E.U8 desc[UR36][R6.64+0xd8], R11 ;  /* 0x0000d80b0600c986 */ /* 0x0003e2000c101124 */
[----:B------:R-:W-:Y:S05]  /*5f70*/  @P3 BRA `(.L_x_257) ;  /* 0x00000000000c3947 */ /* 0x000fea0003800000 */
[----:B------:R-:W1:Y:S02]  /*5f80*/  LDG.E.U8 R162, desc[UR36][R8.64+0xd9] ;  /* 0x0000d92408a27981 */ /* 0x000e64000c1e1100 */
[----:B-1----:R-:W-:-:S05]  /*5f90*/  PRMT R11, R162, 0x8880, RZ ;  /* 0x00008880a20b7816 */ /* 0x002fca00000000ff */
[----:B------:R-:W-:-:S07]  /*5fa0*/  IMAD R10, R11, R152, RZ ;  /* 0x000000980b0a7224 */ /* 0x000fce00078e02ff */
.L_x_257:
[----:B------:R-:W-:Y:S05]  /*5fb0*/  BSYNC B1 ;  /* 0x0000000000017941 */ /* 0x000fea0003800000 */
.L_x_256:
[----:B------:R-:W-:Y:S01]  /*5fc0*/  @!P3 IMAD R135, R135, R153, R10 ;  /* 0x000000998787b224 */ /* 0x000fe200078e020a */
[----:B------:R-:W-:Y:S04]  /*5fd0*/  BSSY B1, `(.L_x_258) ;  /* 0x0000006000017945 */ /* 0x000fe80003800000 */
[----:B------:R0:W-:Y:S01]  /*5fe0*/  @!P3 STG.E.U8 desc[UR36][R6.64+0xd9], R135 ;  /* 0x0000d9870600b986 */ /* 0x0001e2000c101124 */
[----:B------:R-:W-:Y:S05]  /*5ff0*/  @P5 BRA `(.L_x_259) ;  /* 0x00000000000c5947 */ /* 0x000fea0003800000 */
[----:B------:R-:W1:Y:S02]  /*6000*/  LDG.E.U8 R162, desc[UR36][R2.64+0xe0] ;  /* 0x0000e02402a27981 */ /* 0x000e64000c1e1100 */
[----:B-1----:R-:W-:-:S05]  /*6010*/  PRMT R11, R162, 0x8880, RZ ;  /* 0x00008880a20b7816 */ /* 0x002fca00000000ff */
[----:B------:R-:W-:-:S07]  /*6020*/  IMAD R10, R11, R152, RZ ;  /* 0x000000980b0a7224 */ /* 0x000fce00078e02ff */
.L_x_259:
[----:B------:R-:W-:Y:S05]  /*6030*/  BSYNC B1 ;  /* 0x0000000000017941 */ /* 0x000fea0003800000 */
.L_x_258:
[----:B-1----:R-:W-:Y:S01]  /*6040*/  @!P5 IMAD R11, R136, R153, R10 ;  /* 0x00000099880bd224 */ /* 0x002fe200078e020a */
[----:B------:R-:W-:Y:S04]  /*6050*/  BSSY B1, `(.L_x_260) ;  /* 0x0000006000017945 */ /* 0x000fe80003800000 */
[----:B------:R1:W-:Y:S01]  /*6060*/  @!P5 STG.E.U8 desc[UR36][R4.64+0xe0], R11 ;  /* 0x0000e00b0400d986 */ /* 0x0003e2000c101124 */
[----:B------:R-:W-:Y:S05]  /*6070*/  @P2 BRA `(.L_x_261) ;  /* 0x00000000000c2947 */ /* 0x000fea0003800000 */
[----:B------:R-:W1:Y:S02]  /*6080*/  LDG.E.U8 R162, desc[UR36][R2.64+0xe1] ;  /* 0x0000e12402a27981 */ /* 0x000e64000c1e1100 */
[----:B-1----:R-:W-:-:S05]  /*6090*/  PRMT R11, R162, 0x8880, RZ ;  /* 0x00008880a20b7816 */ /* 0x002fca00000000ff */
[----:B------:R-:W-:-:S07]  /*60a0*/  IMAD R10, R11, R152, RZ ;  /* 0x000000980b0a7224 */ /* 0x000fce00078e02ff */
.L_x_261:
[----:B------:R-:W-:Y:S05]  /*60b0*/  BSYNC B1 ;  /* 0x0000000000017941 */ /* 0x000fea0003800000 */
.L_x_260:
        /* <DEDUP_REMOVED lines=11> */
.L_x_263:
[----:B------:R-:W-:Y:S05]  /*6170*/  BSYNC B1 ;  /* 0x0000000000017941 */ /* 0x000fea0003800000 */
.L_x_262:
[----:B-1----:R-:W-:Y:S01]  /*6180*/  @!P4 IMAD R11, R138, R153, R10 ;  /* 0x000000998a0bc224 */ /* 0x002fe200078e020a */
[----:B------:R-:W-:Y:S04]  /*6190*/  BSSY B1, `(.L_x_264) ;  /* 0x0000006000017945 */ /* 0x000fe80003800000 */
[----:B------:R1:W-:Y:S01]  /*61a0*/  @!P4 STG.E.U8 desc[UR36][R6.64+0xe0], R11 ;  /* 0x0000e00b0600c986 */ /* 0x0003e2000c101124 */
[----:B------:R-:W-:Y:S05]  /*61b0*/  @P3 BRA `(.L_x_265) ;  /* 0x00000000000c3947 */ /* 0x000fea0003800000 */
[----:B------:R-:W1:Y:S02]  /*61c0*/  LDG.E.U8 R162, desc[UR36][R8.64+0xe1] ;  /* 0x0000e12408a27981 */ /* 0x000e64000c1e1100 */
[----:B-1----:R-:W-:-:S05]  /*61d0*/  PRMT R11, R162, 0x8880, RZ ;  /* 0x00008880a20b7816 */ /* 0x002fca00000000ff */
[----:B------:R-:W-:-:S07]  /*61e0*/  IMAD R10, R11, R152, RZ ;  /* 0x000000980b0a7224 */ /* 0x000fce00078e02ff */
.L_x_265:
[----:B------:R-:W-:Y:S05]  /*61f0*/  BSYNC B1 ;  /* 0x0000000000017941 */ /* 0x000fea0003800000 */
.L_x_264:
[----:B------:R-:W-:Y:S01]  /*6200*/  @!P3 IMAD R139, R139, R153, R10 ;  /* 0x000000998b8bb224 */ /* 0x000fe200078e020a */
[----:B------:R-:W-:Y:S04]  /*6210*/  BSSY B1, `(.L_x_266) ;  /* 0x0000006000017945 */ /* 0x000fe80003800000 */
[----:B------:R0:W-:Y:S01]  /*6220*/  @!P3 STG.E.U8 desc[UR36][R6.64+0xe1], R139 ;  /* 0x0000e18b0600b986 */ /* 0x0001e2000c101124 */
[----:B------:R-:W-:Y:S05]  /*6230*/  @P5 BRA `(.L_x_267) ;  /* 0x00000000000c5947 */ /* 0x000fea0003800000 */
[----:B------:R-:W1:Y:S02]  /*6240*/  LDG.E.U8 R162, desc[UR36][R2.64+0xe8] ;  /* 0x0000e82402a27981 */ /* 0x000e64000c1e1100 */
[----:B-1----:R-:W-:-:S05]  /*6250*/  PRMT R11, R162, 0x8880, RZ ;  /* 0x00008880a20b7816 */ /* 0x002fca00000000ff */
[----:B------:R-:W-:-:S07]  /*6260*/  IMAD R10, R11, R152, RZ ;  /* 0x000000980b0a7224 */ /* 0x000fce00078e02ff */
.L_x_267:
[----:B------:R-:W-:Y:S05]  /*6270*/  BSYNC B1 ;  /* 0x0000000000017941 */ /* 0x000fea0003800000 */
.L_x_266:
[----:B-1----:R-:W-:Y:S01]  /*6280*/  @!P5 IMAD R11, R140, R153, R10 ;  /* 0x000000998c0bd224 */ /* 0x002fe200078e020a */
[----:B------:R-:W-:Y:S04]  /*6290*/  BSSY B1, `(.L_x_268) ;  /* 0x0000006000017945 */ /* 0x000fe80003800000 */
[----:B------:R1:W-:Y:S01]  /*62a0*/  @!P5 STG.E.U8 desc[UR36][R4.64+0xe8], R11 ;  /* 0x0000e80b0400d986 */ /* 0x0003e2000c101124 */
[----:B------:R-:W-:Y:S05]  /*62b0*/  @P2 BRA `(.L_x_269) ;  /* 0x00000000000c2947 */ /* 0x000fea0003800000 */
[----:B------:R-:W1:Y:S02]  /*62c0*/  LDG.E.U8 R162, desc[UR36][R2.64+0xe9] ;  /* 0x0000e92402a27981 */ /* 0x000e64000c1e1100 */
[----:B-1----:R-:W-:-:S05]  /*62d0*/  PRMT R11, R162, 0x8880, RZ ;  /* 0x00008880a20b7816 */ /* 0x002fca00000000ff */
[----:B------:R-:W-:-:S07]  /*62e0*/  IMAD R10, R11, R152, RZ ;  /* 0x000000980b0a7224 */ /* 0x000fce00078e02ff */
.L_x_269:
[----:B------:R-:W-:Y:S05]  /*62f0*/  BSYNC B1 ;  /* 0x0000000000017941 */ /* 0x000fea0003800000 */
.L_x_268:
        /* <DEDUP_REMOVED lines=11> */
.L_x_271:
[----:B------:R-:W-:Y:S05]  /*63b0*/  BSYNC B1 ;  /* 0x0000000000017941 */ /* 0x000fea0003800000 */
.L_x_270:
[----:B-1----:R-:W-:Y:S01]  /*63c0*/  @!P4 IMAD R11, R142, R153, R10 ;  /* 0x000000998e0bc224 */ /* 0x002fe200078e020a */
[----:B------:R-:W-:Y:S04]  /*63d0*/  BSSY B1, `(.L_x_272) ;  /* 0x0000006000017945 */ /* 0x000fe80003800000 */
[----:B------:R1:W-:Y:S01]  /*63e0*/  @!P4 STG.E.U8 desc[UR36][R6.64+0xe8], R11 ;  /* 0x0000e80b0600c986 */ /* 0x0003e2000c101124 */
[----:B------:R-:W-:Y:S05]  /*63f0*/  @P3 BRA `(.L_x_273) ;  /* 0x00000000000c3947 */ /* 0x000fea0003800000 */
[----:B------:R-:W1:Y:S02]  /*6400*/  LDG.E.U8 R162, desc[UR36][R8.64+0xe9] ;  /* 0x0000e92408a27981 */ /* 0x000e64000c1e1100 */
[----:B-1----:R-:W-:-:S05]  /*6410*/  PRMT R11, R162, 0x8880, RZ ;  /* 0x00008880a20b7816 */ /* 0x002fca00000000ff */
[----:B------:R-:W-:-:S07]  /*6420*/  IMAD R10, R11, R152, RZ ;  /* 0x000000980b0a7224 */ /* 0x000fce00078e02ff */
.L_x_273:
[----:B------:R-:W-:Y:S05]  /*6430*/  BSYNC B1 ;  /* 0x0000000000017941 */ /* 0x000fea0003800000 */
.L_x_272:
[----:B------:R-:W-:Y:S01]  /*6440*/  @!P3 IMAD R143, R143, R153, R10 ;  /* 0x000000998f8fb224 */ /* 0x000fe200078e020a */
[----:B------:R-:W-:Y:S04]  /*6450*/  BSSY B1, `(.L_x_274) ;  /* 0x0000006000017945 */ /* 0x000fe80003800000 */
[----:B------:R0:W-:Y:S01]  /*6460*/  @!P3 STG.E.U8 desc[UR36][R6.64+0xe9], R143 ;  /* 0x0000e98f0600b986 */ /* 0x0001e2000c101124 */
[----:B------:R-:W-:Y:S05]  /*6470*/  @P5 BRA `(.L_x_275) ;  /* 0x00000000000c5947 */ /* 0x000fea0003800000 */
[----:B------:R-:W1:Y:S02]  /*6480*/  LDG.E.U8 R162, desc[UR36][R2.64+0xf0] ;  /* 0x0000f02402a27981 */ /* 0x000e64000c1e1100 */
[----:B-1----:R-:W-:-:S05]  /*6490*/  PRMT R11, R162, 0x8880, RZ ;  /* 0x00008880a20b7816 */ /* 0x002fca00000000ff */
[----:B------:R-:W-:-:S07]  /*64a0*/  IMAD R10, R11, R152, RZ ;  /* 0x000000980b0a7224 */ /* 0x000fce00078e02ff */
.L_x_275:
[----:B------:R-:W-:Y:S05]  /*64b0*/  BSYNC B1 ;  /* 0x0000000000017941 */ /* 0x000fea0003800000 */
.L_x_274:
[----:B-1----:R-:W-:Y:S01]  /*64c0*/  @!P5 IMAD R11, R144, R153, R10 ;  /* 0x00000099900bd224 */ /* 0x002fe200078e020a */
[----:B------:R-:W-:Y:S04]  /*64d0*/  BSSY B1, `(.L_x_276) ;  /* 0x0000006000017945 */ /* 0x000fe80003800000 */
[----:B------:R1:W-:Y:S01]  /*64e0*/  @!P5 STG.E.U8 desc[UR36][R4.64+0xf0], R11 ;  /* 0x0000f00b0400d986 */ /* 0x0003e2000c101124 */
[----:B------:R-:W-:Y:S05]  /*64f0*/  @P2 BRA `(.L_x_277) ;  /* 0x00000000000c2947 */ /* 0x000fea0003800000 */
[----:B------:R-:W1:Y:S02]  /*6500*/  LDG.E.U8 R162, desc[UR36][R2.64+0xf1] ;  /* 0x0000f12402a27981 */ /* 0x000e64000c1e1100 */
[----:B-1----:R-:W-:-:S05]  /*6510*/  PRMT R11, R162, 0x8880, RZ ;  /* 0x00008880a20b7816 */ /* 0x002fca00000000ff */
[----:B------:R-:W-:-:S07]  /*6520*/  IMAD R10, R11, R152, RZ ;  /* 0x000000980b0a7224 */ /* 0x000fce00078e02ff */
.L_x_277:
[----:B------:R-:W-:Y:S05]  /*6530*/  BSYNC B1 ;  /* 0x0000000000017941 */ /* 0x000fea0003800000 */
.L_x_276:
[C---:B------:R-:W-:Y:S01]  /*6540*/  ISETP.LT.OR P4, PT, R0.reuse, 0xf1, !P0 ;  /* 0x000000f10000780c */ /* 0x040fe20004781670 */
[----:B------:R-:W-:Y:S01]  /*6550*/  @!P2 IMAD R145, R145, R153, R10 ;  /* 0x000000999191a224 */ /* 0x000fe200078e020a */
[----:B------:R-:W-:Y:S01]  /*6560*/  BSSY B1, `(.L_x_278) ;  /* 0x000000a000017945 */ /* 0x000fe20003800000 */
[C---:B------:R-:W-:Y:S02]  /*6570*/  ISETP.LT.OR P3, PT, R0.reuse, 0xf2, !P0 ;  /* 0x000000f20000780c */ /* 0x040fe40004761670 */
        /* <DEDUP_REMOVED lines=8> */
.L_x_279:
[----:B------:R-:W-:Y:S05]  /*6600*/  BSYNC B1 ;  /* 0x0000000000017941 */ /* 0x000fea0003800000 */
.L_x_278:
[----:B-1----:R-:W-:Y:S01]  /*6610*/  @!P4 IMAD R11, R146, R153, R10 ;  /* 0x00000099920bc224 */ /* 0x002fe200078e020a */
[----:B------:R-:W-:Y:S04]  /*6620*/  BSSY B1, `(.L_x_280) ;  /* 0x0000006000017945 */ /* 0x000fe80003800000 */
[----:B------:R1:W-:Y:S01]  /*6630*/  @!P4 STG.E.U8 desc[UR36][R6.64+0xf0], R11 ;  /* 0x0000f00b0600c986 */ /* 0x0003e2000c101124 */
[----:B------:R-:W-:Y:S05]  /*6640*/  @P3 BRA `(.L_x_281) ;  /* 0x00000000000c3947 */ /* 0x000fea0003800000 */
[----:B------:R-:W1:Y:S02]  /*6650*/  LDG.E.U8 R162, desc[UR36][R8.64+0xf1] ;  /* 0x0000f12408a27981 */ /* 0x000e64000c1e1100 */
[----:B-1----:R-:W-:-:S05]  /*6660*/  PRMT R11, R162, 0x8880, RZ ;  /* 0x00008880a20b7816 */ /* 0x002fca00000000ff */
[----:B------:R-:W-:-:S07]  /*6670*/  IMAD R10, R11, R152, RZ ;  /* 0x000000980b0a7224 */ /* 0x000fce00078e02ff */
.L_x_281:
[----:B------:R-:W-:Y:S05]  /*6680*/  BSYNC B1 ;  /* 0x0000000000017941 */ /* 0x000fea0003800000 */
.L_x_280:
[----:B------:R-:W-:Y:S01]  /*6690*/  @!P3 IMAD R147, R147, R153, R10 ;  /* 0x000000999393b224 */ /* 0x000fe200078e020a */
[----:B------:R-:W-:Y:S04]  /*66a0*/  BSSY B1, `(.L_x_282) ;  /* 0x0000006000017945 */ /* 0x000fe80003800000 */
[----:B------:R0:W-:Y:S01]  /*66b0*/  @!P3 STG.E.U8 desc[UR36][R6.64+0xf1], R147 ;  /* 0x0000f1930600b986 */ /* 0x0001e2000c101124 */
[----:B------:R-:W-:Y:S05]  /*66c0*/  @P2 BRA `(.L_x_283) ;  /* 0x00000000000c2947 */ /* 0x000fea0003800000 */
[----:B------:R-:W1:Y:S02]  /*66d0*/  LDG.E.U8 R162, desc[UR36][R2.64+0xf8] ;  /* 0x0000f82402a27981 */ /* 0x000e64000c1e1100 */
[----:B-1----:R-:W-:-:S05]  /*66e0*/  PRMT R11, R162, 0x8880, RZ ;  /* 0x00008880a20b7816 */ /* 0x002fca00000000ff */
[----:B------:R-:W-:-:S07]  /*66f0*/  IMAD R10, R11, R152, RZ ;  /* 0x000000980b0a7224 */ /* 0x000fce00078e02ff */
.L_x_283:
[----:B------:R-:W-:Y:S05]  /*6700*/  BSYNC B1 ;  /* 0x0000000000017941 */ /* 0x000fea0003800000 */
.L_x_282:
[----:B-1----:R-:W-:Y:S01]  /*6710*/  @!P2 IMAD R11, R148, R153, R10 ;  /* 0x00000099940ba224 */ /* 0x002fe200078e020a */
[----:B------:R-:W-:Y:S04]  /*6720*/  BSSY B1, `(.L_x_284) ;  /* 0x0000006000017945 */ /* 0x000fe80003800000 */
[----:B------:R1:W-:Y:S01]  /*6730*/  @!P2 STG.E.U8 desc[UR36][R4.64+0xf8], R11 ;  /* 0x0000f80b0400a986 */ /* 0x0003e2000c101124 */
[----:B------:R-:W-:Y:S05]  /*6740*/  @P1 BRA `(.L_x_285) ;  /* 0x00000000000c1947 */ /* 0x000fea0003800000 */
[----:B------:R-:W1:Y:S02]  /*6750*/  LDG.E.U8 R162, desc[UR36][R2.64+0xf9] ;  /* 0x0000f92402a27981 */ /* 0x000e64000c1e1100 */
[----:B-1----:R-:W-:-:S05]  /*6760*/  PRMT R11, R162, 0x8880, RZ ;  /* 0x00008880a20b7816 */ /* 0x002fca00000000ff */
[----:B------:R-:W-:-:S07]  /*6770*/  IMAD R10, R11, R152, RZ ;  /* 0x000000980b0a7224 */ /* 0x000fce00078e02ff */
.L_x_285:
[----:B------:R-:W-:Y:S05]  /*6780*/  BSYNC B1 ;  /* 0x0000000000017941 */ /* 0x000fea0003800000 */
.L_x_284:
[----:B------:R-:W-:Y:S01]  /*6790*/  @!P1 IMAD R149, R149, R153, R10 ;  /* 0x0000009995959224 */ /* 0x000fe200078e020a */
[----:B------:R-:W-:Y:S04]  /*67a0*/  BSSY B1, `(.L_x_286) ;  /* 0x0000006000017945 */ /* 0x000fe80003800000 */
[----:B------:R0:W-:Y:S01]  /*67b0*/  @!P1 STG.E.U8 desc[UR36][R4.64+0xf9], R149 ;  /* 0x0000f99504009986 */ /* 0x0001e2000c101124 */
[----:B------:R-:W-:Y:S05]  /*67c0*/  @P5 BRA `(.L_x_287) ;  /* 0x00000000000c5947 */ /* 0x000fea0003800000 */
[----:B------:R-:W0:Y:S02]  /*67d0*/  LDG.E.U8 R162, desc[UR36][R8.64+0xf8] ;  /* 0x0000f82408a27981 */ /* 0x000e24000c1e1100 */
[----:B0-----:R-:W-:-:S05]  /*67e0*/  PRMT R3, R162, 0x8880, RZ ;  /* 0x00008880a2037816 */ /* 0x001fca00000000ff */
[----:B------:R-:W-:-:S07]  /*67f0*/  IMAD R10, R3, R152, RZ ;  /* 0x00000098030a7224 */ /* 0x000fce00078e02ff */
.L_x_287:
[----:B------:R-:W-:Y:S05]  /*6800*/  BSYNC B1 ;  /* 0x0000000000017941 */ /* 0x000fea0003800000 */
.L_x_286:
[----:B0-----:R-:W-:Y:S01]  /*6810*/  @!P5 IMAD R3, R150, R153, R10 ;  /* 0x000000999603d224 */ /* 0x001fe200078e020a */
[----:B------:R-:W-:Y:S01]  /*6820*/  ISETP.LT.OR P0, PT, R0, 0xfa, !P0 ;  /* 0x000000fa0000780c */ /* 0x000fe20004701670 */
[----:B------:R-:W-:Y:S03]  /*6830*/  BSSY B1, `(.L_x_288) ;  /* 0x0000006000017945 */ /* 0x000fe60003800000 */
[----:B------:R0:W-:Y:S09]  /*6840*/  @!P5 STG.E.U8 desc[UR36][R6.64+0xf8], R3 ;  /* 0x0000f8030600d986 */ /* 0x0001f2000c101124 */
[----:B------:R-:W-:Y:S05]  /*6850*/  @P0 BRA `(.L_x_289) ;  /* 0x00000000000c0947 */ /* 0x000fea0003800000 */
[----:B------:R-:W0:Y:S02]  /*6860*/  LDG.E.U8 R162, desc[UR36][R8.64+0xf9] ;  /* 0x0000f92408a27981 */ /* 0x000e24000c1e1100 */
[----:B0-----:R-:W-:-:S05]  /*6870*/  PRMT R3, R162, 0x8880, RZ ;  /* 0x00008880a2037816 */ /* 0x001fca00000000ff */
[----:B------:R-:W-:-:S07]  /*6880*/  IMAD R10, R3, R152, RZ ;  /* 0x00000098030a7224 */ /* 0x000fce00078e02ff */
.L_x_289:
[----:B------:R-:W-:Y:S05]  /*6890*/  BSYNC B1 ;  /* 0x0000000000017941 */ /* 0x000fea0003800000 */
.L_x_288:
[----:B------:R-:W-:Y:S01]  /*68a0*/  IMAD R151, R151, R153, R10 ;  /* 0x0000009997977224 */ /* 0x000fe200078e020a */
[----:B------:R-:W-:Y:S06]  /*68b0*/  @P0 BRA `(.L_x_290) ;  /* 0x0000001800100947 */ /* 0x000fec0003800000 */
[----:B------:R0:W-:Y:S01]  /*68c0*/  STG.E.U8 desc[UR36][R6.64+0xf9], R151 ;  /* 0x0000f99706007986 */ /* 0x0001e2000c101124 */
[----:B------:R-:W-:Y:S05]  /*68d0*/  BRA `(.L_x_290) ;  /* 0x0000001800087947 */ /* 0x000fea0003800000 */
.L_x_33:
[C---:B------:R-:W-:Y:S02]  /*68e0*/  ISETP.GE.AND P1, PT, R19.reuse, 0x1, PT ;  /* 0x000000011300780c */ /* 0x040fe40003f26270 */
[----:B------:R-:W-:Y:S02]  /*68f0*/  ISETP.GE.AND P0, PT, R19, 0x9, PT ;  /* 0x000000091300780c */ /* 0x000fe40003f06270 */
[C---:B------:R-:W-:Y:S02]  /*6900*/  ISETP.LT.OR P4, PT, R0.reuse, 0x1, !P1 ;  /* 0x000000010000780c */ /* 0x040fe40004f81670 */
[C---:B------:R-:W-:Y:S02]  /*6910*/  ISETP.LT.OR P3, PT, R0.reuse, 0x2, !P1 ;  /* 0x000000020000780c */ /* 0x040fe40004f61670 */
[C---:B------:R-:W-:Y:S02]  /*6920*/  ISETP.LT.OR P2, PT, R0.reuse, 0x1, !P0 ;  /* 0x000000010000780c */ /* 0x040fe40004741670 */
[----:B------:R-:W-:-:S07]  /*6930*/  ISETP.LT.OR P5, PT, R0, 0x2, !P0 ;  /* 0x000000020000780c */ /* 0x000fce00047a1670 */
[-C--:B------:R-:W-:Y:S02]  /*6940*/  @!P4 IMAD R3, R24, R153.reuse, RZ ;  /* 0x000000991803c224 */ /* 0x080fe400078e02ff */
[-C--:B------:R-:W-:Y:S02]  /*6950*/  @!P3 IMAD R25, R25, R153.reuse, RZ ;  /* 0x000000991919b224 */ /* 0x080fe400078e02ff */
[-C--:B------:R-:W-:Y:S01]  /*6960*/  @!P2 IMAD R9, R26, R153.reuse, RZ ;  /* 0x000000991a09a224 */ /* 0x080fe200078e02ff */
[----:B------:R0:W-:Y:S01]  /*6970*/  @!P4 STG.E.U8 desc[UR36][R4.64], R3 ;  /* 0x000000030400c986 */ /* 0x0001e2000c101124 */
[C---:B------:R-:W-:Y:S01]  /*6980*/  ISETP.LT.OR P4, PT, R0.reuse, 0x9, !P1 ;  /* 0x000000090000780c */ /* 0x040fe20004f81670 */
[----:B------:R-:W-:Y:S02]  /*6990*/  @!P5 IMAD R27, R27, R153, RZ ;  /* 0x000000991b1bd224 */ /* 0x000fe400078e02ff */
[----:B------:R-:W-:Y:S01]  /*69a0*/  @!P3 STG.E.U8 desc[UR36][R4.64+0x1], R25 ;  /* 0x000001190400b986 */ /* 0x000fe2000c101124 */
[----:B------:R-:W-:-:S03]  /*69b0*/  ISETP.LT.OR P3, PT, R0, 0xa, !P1 ;  /* 0x0000000a0000780c */ /* 0x000fc60004f61670 */
[----:B------:R1:W-:Y:S01]  /*69c0*/  @!P2 STG.E.U8 desc[UR36][R6.64], R9 ;  /* 0x000000090600a986 */ /* 0x0003e2000c101124 */
[----:B------:R-:W-:-:S03]  /*69d0*/  ISETP.LT.OR P2, PT, R0, 0x9, !P0 ;  /* 0x000000090000780c */ /* 0x000fc60004741670 */
[----:B------:R-:W-:Y:S01]  /*69e0*/  @!P5 STG.E.U8 desc[UR36][R6.64+0x1], R27 ;  /* 0x0000011b0600d986 */ /* 0x000fe2000c101124 */
[----:B------:R-:W-:Y:S01]  /*69f0*/  ISETP.LT.OR P5, PT, R0, 0xa, !P0 ;  /* 0x0000000a0000780c */ /* 0x000fe200047a1670 */
[----:B------:R-:W-:-:S04]  /*6a00*/  @!P4 IMAD R11, R28, R153, RZ ;  /* 0x000000991c0bc224 */ /* 0x000fc800078e02ff */
[-C--:B------:R-:W-:Y:S01]  /*6a10*/  @!P3 IMAD R29, R29, R153.reuse, RZ ;  /* 0x000000991d1db224 */ /* 0x080fe200078e02ff */
[----:B------:R-:W-:Y:S01]  /*6a20*/  @!P4 STG.E.U8 desc[UR36][R4.64+0x8], R11 ;  /* 0x0000080b0400c986 */ /* 0x000fe2000c101124 */
[----:B------:R-:W-:Y:S02]  /*6a30*/  ISETP.LT.OR P4, PT, R0, 0x11, !P1 ;  /* 0x000000110000780c */ /* 0x000fe40004f81670 */
[-C--:B0-----:R-:W-:Y:S01]  /*6a40*/  @!P2 IMAD R3, R30, R153.reuse, RZ ;  /* 0x000000991e03a224 */ /* 0x081fe200078e02ff */
[----:B------:R-:W-:Y:S01]  /*6a50*/  @!P3 STG.E.U8 desc[UR36][R4.64+0x9], R29 ;  /* 0x0000091d0400b986 */ /* 0x000fe2000c101124 */
[C---:B------:R-:W-:Y:S02]  /*6a60*/  ISETP.LT.OR P3, PT, R0.reuse, 0x12, !P1 ;  /* 0x000000120000780c */ /* 0x040fe40004f61670 */
[----:B------:R-:W-:Y:S01]  /*6a70*/  @!P5 IMAD R31, R31, R153, RZ ;  /* 0x000000991f1fd224 */ /* 0x000fe200078e02ff */
[----:B------:R0:W-:Y:S01]  /*6a80*/  @!P2 STG.E.U8 desc[UR36][R6.64+0x8], R3 ;  /* 0x000008030600a986 */ /* 0x0001e2000c101124 */
[----:B------:R-:W-:-:S03]  /*6a90*/  ISETP.LT.OR P2, PT, R0, 0x11, !P0 ;  /* 0x000000110000780c */ /* 0x000fc60004741670 */
[----:B------:R-:W-:Y:S01]  /*6aa0*/  @!P5 STG.E.U8 desc[UR36][R6.64+0x9], R31 ;  /* 0x0000091f0600d986 */ /* 0x000fe2000c101124 */
[----:B------:R-:W-:Y:S01]  /*6ab0*/  ISETP.LT.OR P5, PT, R0, 0x12, !P0 ;  /* 0x000000120000780c */ /* 0x000fe200047a1670 */
[----:B-1----:R-:W-:-:S04]  /*6ac0*/  @!P4 IMAD R9, R32, R153, RZ ;  /* 0x000000992009c224 */ /* 0x002fc800078e02ff */
        /* <DEDUP_REMOVED lines=301> */
[----:B------:R1:W-:Y:S01]  /*7da0*/  @!P4 STG.E.U8 desc[UR36][R4.64+0xd8], R11 ;  /* 0x0000d80b0400c986 */ /* 0x0003e2000c101124 */
        /* <DEDUP_REMOVED lines=13> */
[-C--:B-1----:R-:W-:Y:S01]  /*7e80*/  @!P2 IMAD R11, R138, R153.reuse, RZ ;  /* 0x000000998a0ba224 */ /* 0x082fe200078e02ff */
[----:B------:R-:W-:Y:S01]  /*7e90*/  @!P3 STG.E.U8 desc[UR36][R4.64+0xe1], R137 ;  /* 0x0000e1890400b986 */ /* 0x000fe2000c101124 */
[C---:B------:R-:W-:Y:S02]  /*7ea0*/  ISETP.LT.OR P3, PT, R0.reuse, 0xea, !P1 ;  /* 0x000000ea0000780c */ /* 0x040fe40004f61670 */
[----:B------:R-:W-:Y:S01]  /*7eb0*/  @!P5 IMAD R139, R139, R153, RZ ;  /* 0x000000998b8bd224 */ /* 0x000fe200078e02ff */
[----:B------:R1:W-:Y:S01]  /*7ec0*/  @!P2 STG.E.U8 desc[UR36][R6.64+0xe0], R11 ;  /* 0x0000e00b0600a986 */ /* 0x0003e2000c101124 */
[----:B------:R-:W-:-:S03]  /*7ed0*/  ISETP.LT.OR P2, PT, R0, 0xe9, !P0 ;  /* 0x000000e90000780c */ /* 0x000fc60004741670 */
[----:B------:R-:W-:Y:S01]  /*7ee0*/  @!P5 STG.E.U8 desc[UR36][R6.64+0xe1], R139 ;  /* 0x0000e18b0600d986 */ /* 0x000fe2000c101124 */
[----:B------:R-:W-:Y:S01]  /*7ef0*/  ISETP.LT.OR P5, PT, R0, 0xea, !P0 ;  /* 0x000000ea0000780c */ /* 0x000fe200047a1670 */
[----:B0-----:R-:W-:-:S04]  /*7f00*/  @!P4 IMAD R3, R140, R153, RZ ;  /* 0x000000998c03c224 */ /* 0x001fc800078e02ff */
[-C--:B------:R-:W-:Y:S01]  /*7f10*/  @!P3 IMAD R141, R141, R153.reuse, RZ ;  /* 0x000000998d8db224 */ /* 0x080fe200078e02ff */
[----:B------:R0:W-:Y:S01]  /*7f20*/  @!P4 STG.E.U8 desc[UR36][R4.64+0xe8], R3 ;  /* 0x0000e8030400c986 */ /* 0x0001e2000c101124 */
[----:B------:R-:W-:Y:S02]  /*7f30*/  ISETP.LT.OR P4, PT, R0, 0xf2, !P1 ;  /* 0x000000f20000780c */ /* 0x000fe40004f81670 */
[-C--:B--2---:R-:W-:Y:S01]  /*7f40*/  @!P2 IMAD R9, R142, R153.reuse, RZ ;  /* 0x000000998e09a224 */ /* 0x084fe200078e02ff */
[----:B------:R-:W-:Y:S01]  /*7f50*/  @!P3 STG.E.U8 desc[UR36][R4.64+0xe9], R141 ;  /* 0x0000e98d0400b986 */ /* 0x000fe2000c101124 */
[C---:B------:R-:W-:Y:S02]  /*7f60*/  ISETP.LT.OR P3, PT, R0.reuse, 0xf1, !P1 ;  /* 0x000000f10000780c */ /* 0x040fe40004f61670 */
[----:B------:R-:W-:Y:S01]  /*7f70*/  @!P5 IMAD R143, R143, R153, RZ ;  /* 0x000000998f8fd224 */ /* 0x000fe200078e02ff */
[----:B------:R-:W-:Y:S01]  /*7f80*/  @!P2 STG.E.U8 desc[UR36][R6.64+0xe8], R9 ;  /* 0x0000e8090600a986 */ /* 0x000fe2000c101124 */
[----:B------:R-:W-:-:S03]  /*7f90*/  ISETP.LT.OR P2, PT, R0, 0xf1, !P0 ;  /* 0x000000f10000780c */ /* 0x000fc60004741670 */
[----:B------:R-:W-:Y:S01]  /*7fa0*/  @!P5 STG.E.U8 desc[UR36][R6.64+0xe9], R143 ;  /* 0x0000e98f0600d986 */ /* 0x000fe2000c101124 */
[----:B------:R-:W-:Y:S01]  /*7fb0*/  ISETP.LT.OR P5, PT, R0, 0xf9, !P0 ;  /* 0x000000f90000780c */ /* 0x000fe200047a1670 */
[----:B------:R-:W-:-:S04]  /*7fc0*/  @!P4 IMAD R145, R145, R153, RZ ;  /* 0x000000999191c224 */ /* 0x000fc800078e02ff */
[-C--:B-1----:R-:W-:Y:S01]  /*7fd0*/  @!P3 IMAD R11, R144, R153.reuse, RZ ;  /* 0x00000099900bb224 */ /* 0x082fe200078e02ff */
[----:B------:R-:W-:Y:S01]  /*7fe0*/  @!P4 STG.E.U8 desc[UR36][R4.64+0xf1], R145 ;  /* 0x0000f1910400c986 */ /* 0x000fe2000c101124 */
[C---:B------:R-:W-:Y:S02]  /*7ff0*/  ISETP.LT.OR P4, PT, R0.reuse, 0xf2, !P0 ;  /* 0x000000f20000780c */ /* 0x040fe40004781670 */
[C---:B------:R-:W-:Y:S01]  /*8000*/  ISETP.LT.OR P0, PT, R0.reuse, 0xfa, !P0 ;  /* 0x000000fa0000780c */ /* 0x040fe20004701670 */
[----:B------:R1:W-:Y:S01]  /*8010*/  @!P3 STG.E.U8 desc[UR36][R4.64+0xf0], R11 ;  /* 0x0000f00b0400b986 */ /* 0x0003e2000c101124 */
[----:B------:R-:W-:Y:S01]  /*8020*/  ISETP.LT.OR P3, PT, R0, 0xf9, !P1 ;  /* 0x000000f90000780c */ /* 0x000fe20004f61670 */
[----:B0-----:R-:W-:Y:S01]  /*8030*/  @!P2 IMAD R3, R146, R153, RZ ;  /* 0x000000999203a224 */ /* 0x001fe200078e02ff */
[----:B------:R-:W-:-:S04]  /*8040*/  ISETP.LT.OR P1, PT, R0, 0xfa, !P1 ;  /* 0x000000fa0000780c */ /* 0x000fc80004f21670 */
[----:B------:R0:W-:Y:S03]  /*8050*/  @!P2 STG.E.U8 desc[UR36][R6.64+0xf0], R3 ;  /* 0x0000f0030600a986 */ /* 0x0001e6000c101124 */
[-C--:B------:R-:W-:Y:S02]  /*8060*/  @!P4 IMAD R147, R147, R153.reuse, RZ ;  /* 0x000000999393c224 */ /* 0x080fe400078e02ff */
[-C--:B-1----:R-:W-:Y:S02]  /*8070*/  @!P5 IMAD R11, R150, R153.reuse, RZ ;  /* 0x00000099960bd224 */ /* 0x082fe400078e02ff */
[-C--:B------:R-:W-:Y:S01]  /*8080*/  @!P3 IMAD R9, R148, R153.reuse, RZ ;  /* 0x000000999409b224 */ /* 0x080fe200078e02ff */
[----:B------:R0:W-:Y:S01]  /*8090*/  @!P4 STG.E.U8 desc[UR36][R6.64+0xf1], R147 ;  /* 0x0000f1930600c986 */ /* 0x0001e2000c101124 */
[-C--:B------:R-:W-:Y:S02]  /*80a0*/  @!P1 IMAD R149, R149, R153.reuse, RZ ;  /* 0x0000009995959224 */ /* 0x080fe400078e02ff */
[----:B------:R-:W-:Y:S01]  /*80b0*/  @!P0 IMAD R151, R151, R153, RZ ;  /* 0x0000009997978224 */ /* 0x000fe200078e02ff */
[----:B------:R0:W-:Y:S04]  /*80c0*/  @!P3 STG.E.U8 desc[UR36][R4.64+0xf8], R9 ;  /* 0x0000f8090400b986 */ /* 0x0001e8000c101124 */
[----:B------:R0:W-:Y:S04]  /*80d0*/  @!P1 STG.E.U8 desc[UR36][R4.64+0xf9], R149 ;  /* 0x0000f99504009986 */ /* 0x0001e8000c101124 */
[----:B------:R0:W-:Y:S04]  /*80e0*/  @!P5 STG.E.U8 desc[UR36][R6.64+0xf8], R11 ;  /* 0x0000f80b0600d986 */ /* 0x0001e8000c101124 */
[----:B------:R0:W-:Y:S02]  /*80f0*/  @!P0 STG.E.U8 desc[UR36][R6.64+0xf9], R151 ;  /* 0x0000f99706008986 */ /* 0x0001e4000c101124 */
.L_x_290:
[----:B------:R-:W-:Y:S05]  /*8100*/  BSYNC B0 ;  /* 0x0000000000007941 */ /* 0x000fea0003800000 */
.L_x_32:
[----:B0-----:R-:W2:Y:S01]  /*8110*/  LDL.64 R2, [R1] ;  /* 0x0000000001027983 */ /* 0x001ea20000100a00 */
[----:B------:R-:W-:Y:S01]  /*8120*/  ULDC.64 UR4, c[0x0][0x650] ;  /* 0x0001940000047ab9 */ /* 0x000fe20000000a00 */
[----:B------:R0:W-:Y:S01]  /*8130*/  SYNCS.ARRIVE.TRANS64.A1T0 RZ, [R160+UR45], RZ ;  /* 0x000000ffa0ff79a7 */ /* 0x0001e2000810002d */
[----:B------:R-:W-:Y:S01]  /*8140*/  PRMT R0, RZ, 0x7610, R0 ;  /* 0x00007610ff007816 */ /* 0x000fe20000000000 */
[----:B------:R-:W-:Y:S02]  /*8150*/  IMAD.MOV.U32 R19, RZ, RZ, -0x1 ;  /* 0xffffffffff137424 */ /* 0x000fe400078e00ff */
[----:B------:R-:W-:Y:S01]  /*8160*/  IMAD.MOV.U32 R22, RZ, RZ, -0x1 ;  /* 0xffffffffff167424 */ /* 0x000fe200078e00ff */
[----:B--2---:R-:W-:-:S04]  /*8170*/  LEA R18, P0, R2, R18, 0x1 ;  /* 0x0000001202127211 */ /* 0x004fc800078008ff */
[----:B------:R-:W-:Y:S01]  /*8180*/  LEA.HI.X R17, R2, R17, R23, 0x1, P0 ;  /* 0x0000001102117211 */ /* 0x000fe200000f0c17 */
[----:B------:R-:W-:Y:S01]  /*8190*/  IMAD.MOV.U32 R2, RZ, RZ, -0x1 ;  /* 0xffffffffff027424 */ /* 0x000fe200078e00ff */
[----:B------:R-:W-:-:S04]  /*81a0*/  ISETP.GE.U32.AND P0, PT, R18, UR4, PT ;  /* 0x0000000412007c0c */ /* 0x000fc8000bf06070 */
[----:B------:R-:W-:-:S13]  /*81b0*/  ISETP.GE.U32.AND.EX P0, PT, R17, UR5, PT, P0 ;  /* 0x0000000511007c0c */ /* 0x000fda000bf06100 */
[----:B0-----:R-:W-:Y:S05]  /*81c0*/  @P0 BRA `(.L_x_291) ;  /* 0x0000000400700947 */ /* 0x001fea0003800000 */
[----:B------:R-:W0:Y:S01]  /*81d0*/  S2R R10, SR_CTAID.X ;  /* 0x00000000000a7919 */ /* 0x000e220000002500 */
[----:B------:R-:W2:Y:S01]  /*81e0*/  LDC.64 R8, c[0x0][0x628] ;  /* 0x00018a00ff087b82 */ /* 0x000ea20000000a00 */
[----:B------:R-:W-:Y:S01]  /*81f0*/  ULDC UR4, c[0x0][0x150] ;  /* 0x0000540000047ab9 */ /* 0x000fe20000000800 */
[----:B---3--:R-:W-:Y:S01]  /*8200*/  IMAD.MOV.U32 R6, RZ, RZ, R18 ;  /* 0x000000ffff067224 */ /* 0x008fe200078e0012 */
[----:B------:R-:W3:Y:S01]  /*8210*/  S2R R20, SR_CTAID.Y ;  /* 0x0000000000147919 */ /* 0x000ee20000002600 */
[----:B------:R-:W-:-:S04]  /*8220*/  IMAD.MOV.U32 R7, RZ, RZ, R17 ;  /* 0x000000ffff077224 */ /* 0x000fc800078e0011 */
[----:B------:R-:W1:Y:S08]  /*8230*/  LDC R15, c[0x0][0x144] ;  /* 0x00005100ff0f7b82 */ /* 0x000e700000000800 */
[----:B------:R-:W1:Y:S08]  /*8240*/  LDC R0, c[0x0][0x630] ;  /* 0x00018c00ff007b82 */ /* 0x000e700000000800 */
[----:B------:R-:W1:Y:S01]  /*8250*/  LDC.64 R12, c[0x0][0x620] ;  /* 0x00018800ff0c7b82 */ /* 0x000e620000000a00 */
[----:B--2---:R-:W-:-:S04]  /*8260*/  ISETP.NE.U32.AND P0, PT, R8, RZ, PT ;  /* 0x000000ff0800720c */ /* 0x004fc80003f05070 */
[----:B------:R-:W-:Y:S02]  /*8270*/  ISETP.NE.AND.EX P0, PT, R9, RZ, PT, P0 ;  /* 0x000000ff0900720c */ /* 0x000fe40003f05300 */
[----:B0-----:R-:W-:-:S05]  /*8280*/  I2FP.F32.U32 R2, R10 ;  /* 0x0000000a00027245 */ /* 0x001fca0000201000 */
[----:B------:R-:W-:-:S04]  /*8290*/  FMUL R2, R2, UR4 ;  /* 0x0000000402027c20 */ /* 0x000fc80008400000 */
[----:B------:R0:W2:Y:S02]  /*82a0*/  F2I.U32.TRUNC.NTZ R14, R2 ;  /* 0x00000002000e7305 */ /* 0x0000a4000020f000 */
[----:B---3--:R-:W-:Y:S05]  /*82b0*/  @!P0 BRA `(.L_x_292) ;  /* 0x0000000000288947 */ /* 0x008fea0003800000 */
[----:B------:R-:W3:Y:S02]  /*82c0*/  LDC R3, c[0x0][0x634] ;  /* 0x00018d00ff037b82 */ /* 0x000ee40000000800 */
[----:B---3--:R-:W-:-:S05]  /*82d0*/  IADD3 R7, P0, R18, R3, RZ ;  /* 0x0000000312077210 */ /* 0x008fca0007f1e0ff */
[----:B-1----:R-:W-:-:S04]  /*82e0*/  IMAD.X R11, RZ, RZ, R17, P0 ;  /* 0x000000ffff0b7224 */ /* 0x002fc800000e0611 */
[----:B0-----:R-:W-:-:S04]  /*82f0*/  IMAD.WIDE.U32 R2, R11, R8, RZ ;  /* 0x000000080b027225 */ /* 0x001fc800078e00ff */
[----:B----4-:R-:W-:-:S04]  /*8300*/  IMAD.WIDE.U32 R4, P0, R7, R9, R2 ;  /* 0x0000000907047225 */ /* 0x010fc80007800002 */
[----:B------:R-:W-:-:S04]  /*8310*/  IMAD.WIDE.U32 R2, R7, R8, RZ ;  /* 0x0000000807027225 */ /* 0x000fc800078e00ff */
[----:B------:R-:W-:Y:S01]  /*8320*/  IMAD.X R7, RZ, RZ, RZ, P0 ;  /* 0x000000ffff077224 */ /* 0x000fe200000e06ff */
[----:B------:R-:W-:Y:S01]  /*8330*/  IADD3 RZ, P0, R3, R4, RZ ;  /* 0x0000000403ff7210 */ /* 0x000fe20007f1e0ff */
[----:B------:R-:W-:-:S04]  /*8340*/  IMAD.MOV.U32 R6, RZ, RZ, R5 ;  /* 0x000000ffff067224 */ /* 0x000fc800078e0005 */
[----:B------:R-:W-:-:S08]  /*8350*/  IMAD.WIDE.U32.X R6, R11, R9, R6, P0 ;  /* 0x000000090b067225 */ /* 0x000fd000000e0406 */
.L_x_292:
[----:B------:R-:W3:Y:S01]  /*8360*/  LDC.64 R26, c[0x0][0x640] ;  /* 0x00019000ff1a7b82 */ /* 0x000ee20000000a00 */
[-C--:B-1----:R-:W-:Y:S01]  /*8370*/  SHF.R.U64 R11, R6, R0.reuse, R7 ;  /* 0x00000000060b7219 */ /* 0x082fe20000001207 */
[----:B------:R-:W-:Y:S01]  /*8380*/  IMAD.MOV.U32 R19, RZ, RZ, R17 ;  /* 0x000000ffff137224 */ /* 0x000fe200078e0011 */
[----:B------:R-:W-:Y:S01]  /*8390*/  SHF.R.U32.HI R0, RZ, R0, R7 ;  /* 0x00000000ff007219 */ /* 0x000fe20000011607 */
[----:B--2---:R-:W-:Y:S01]  /*83a0*/  IMAD.MOV R14, RZ, RZ, -R14 ;  /* 0x000000ffff0e7224 */ /* 0x004fe200078e0a0e */
[----:B----4-:R-:W-:Y:S01]  /*83b0*/  IADD3 R5, P0, RZ, -R11, RZ ;  /* 0x8000000bff057210 */ /* 0x010fe20007f1e0ff */
[----:B------:R-:W-:Y:S01]  /*83c0*/  ULDC UR4, c[0x0][0x154] ;  /* 0x0000550000047ab9 */ /* 0x000fe20000000800 */
[----:B------:R-:W-:Y:S01]  /*83d0*/  IMAD.MOV.U32 R7, RZ, RZ, 0x1 ;  /* 0x00000001ff077424 */ /* 0x000fe200078e00ff */
[----:B------:R-:W1:Y:S01]  /*83e0*/  LDC R4, c[0x0][0x618] ;  /* 0x00018600ff047b82 */ /* 0x000e620000000800 */
[----:B------:R-:W-:Y:S02]  /*83f0*/  IMAD R22, R15, R14, R10 ;  /* 0x0000000e0f167224 */ /* 0x000fe400078e020a */
[----:B------:R-:W-:-:S04]  /*8400*/  IMAD.X R3, RZ, RZ, ~R0, P0 ;  /* 0x000000ffff037224 */ /* 0x000fc800000e0e00 */
[-C--:B------:R-:W-:Y:S01]  /*8410*/  IMAD R0, R3, R12.reuse, RZ ;  /* 0x0000000c03007224 */ /* 0x080fe200078e02ff */
[----:B------:R-:W2:Y:S01]  /*8420*/  LDC R6, c[0x0][0x608] ;  /* 0x00018200ff067b82 */ /* 0x000ea20000000800 */
[----:B0-----:R-:W-:-:S04]  /*8430*/  IMAD.WIDE.U32 R2, R5, R12, R18 ;  /* 0x0000000c05027225 */ /* 0x001fc800078e0012 */
[----:B------:R-:W-:Y:S01]  /*8440*/  IMAD R5, R5, R13, R0 ;  /* 0x0000000d05057224 */ /* 0x000fe200078e0200 */
[----:B------:R-:W-:Y:S02]  /*8450*/  I2FP.F32.U32 R0, R20 ;  /* 0x0000001400007245 */ /* 0x000fe40000201000 */
[----:B------:R-:W0:Y:S01]  /*8460*/  LDC R24, c[0x0][0x658] ;  /* 0x00019600ff187b82 */ /* 0x000e220000000800 */
[----:B------:R-:W-:Y:S01]  /*8470*/  IMAD.IADD R3, R3, 0x1, R5 ;  /* 0x0000000103037824 */ /* 0x000fe200078e0205 */
[----:B---3--:R-:W-:Y:S01]  /*8480*/  ISETP.NE.U32.AND P0, PT, R26, RZ, PT ;  /* 0x000000ff1a00720c */ /* 0x008fe20003f05070 */
[----:B------:R-:W-:Y:S01]  /*8490*/  FMUL R0, R0, UR4 ;  /* 0x0000000400007c20 */ /* 0x000fe20008400000 */
[----:B------:R-:W-:Y:S02]  /*84a0*/  IMAD.MOV.U32 R5, RZ, RZ, -0x1 ;  /* 0xffffffffff057424 */ /* 0x000fe400078e00ff */
[----:B------:R-:W-:Y:S01]  /*84b0*/  ISETP.NE.AND.EX P0, PT, R27, RZ, PT, P0 ;  /* 0x000000ff1b00720c */ /* 0x000fe20003f05300 */
[----:B------:R3:W4:Y:S01]  /*84c0*/  F2I.U32.TRUNC.NTZ R12, R0 ;  /* 0x00000000000c7305 */ /* 0x000722000020f000 */
[----:B------:R-:W3:Y:S01]  /*84d0*/  LDC R15, c[0x0][0x148] ;  /* 0x00005200ff0f7b82 */ /* 0x000ee20000000800 */
[----:B-1----:R-:W-:-:S02]  /*84e0*/  SHF.R.U64 R10, R2, R4, R3 ;  /* 0x00000004020a7219 */ /* 0x002fc40000001203 */
[----:B------:R-:W-:-:S05]  /*84f0*/  SHF.R.U32.HI R3, RZ, R4, R3 ;  /* 0x00000004ff037219 */ /* 0x000fca0000011603 */
[----:B------:R-:W1:Y:S01]  /*8500*/  LDC R14, c[0x0][0x600] ;  /* 0x00018000ff0e7b82 */ /* 0x000e620000000800 */
[-CC-:B--2---:R-:W-:Y:S02]  /*8510*/  SHF.R.U64 R8, R10, R6.reuse, R3.reuse ;  /* 0x000000060a087219 */ /* 0x184fe40000001203 */
[----:B------:R-:W-:-:S05]  /*8520*/  SHF.R.U32.HI R3, RZ, R6, R3 ;  /* 0x00000006ff037219 */ /* 0x000fca0000011603 */
[----:B------:R-:W2:Y:S01]  /*8530*/  LDC R21, c[0x0][0x648] ;  /* 0x00019200ff157b82 */ /* 0x000ea20000000800 */
[-CC-:B0-----:R-:W-:Y:S02]  /*8540*/  SHF.R.U64 R13, R8, R24.reuse, R3.reuse ;  /* 0x00000018080d7219 */ /* 0x181fe40000001203 */
[-C--:B------:R-:W-:Y:S02]  /*8550*/  SHF.L.U32 R5, R5, R24.reuse, RZ ;  /* 0x0000001805057219 */ /* 0x080fe400000006ff */
[-C--:B------:R-:W-:Y:S01]  /*8560*/  SHF.R.U32.HI R3, RZ, R24.reuse, R3 ;  /* 0x00000018ff037219 */ /* 0x080fe20000011603 */
[----:B------:R-:W-:Y:S01]  /*8570*/  IMAD.MOV.U32 R2, RZ, RZ, R13 ;  /* 0x000000ffff027224 */ /* 0x000fe200078e000d */
[----:B------:R-:W-:Y:S01]  /*8580*/  SHF.L.U32 R24, R7, R24, RZ ;  /* 0x0000001807187219 */ /* 0x000fe200000006ff */
[----:B------:R-:W0:Y:S01]  /*8590*/  LDC R25, c[0x0][0x638] ;  /* 0x00018e00ff197b82 */ /* 0x000e220000000800 */
[----:B------:R-:W-:-:S07]  /*85a0*/  LOP3.LUT R19, RZ, R5, RZ, 0x33, !PT ;  /* 0x00000005ff137212 */ /* 0x000fce00078e33ff */
[----:B------:R-:W0:Y:S01]  /*85b0*/  LDC R28, c[0x0][0x610] ;  /* 0x00018400ff1c7b82 */ /* 0x000e220000000800 */
[----:B----4-:R-:W-:Y:S05]  /*85c0*/  @!P0 BRA `(.L_x_293) ;  /* 0x0000000000288947 */ /* 0x010fea0003800000 */
[----:B---3--:R-:W3:Y:S02]  /*85d0*/  LDC R0, c[0x0][0x64c] ;  /* 0x00019300ff007b82 */ /* 0x008ee40000000800 */
[----:B---3--:R-:W-:-:S05]  /*85e0*/  IADD3 R7, P0, R13, R0, RZ ;  /* 0x000000000d077210 */ /* 0x008fca0007f1e0ff */
        /* <DEDUP_REMOVED lines=8> */
.L_x_293:
[----:B------:R-:W4:Y:S01]  /*8670*/  LDC R4, c[0x0][0x65c] ;  /* 0x00019700ff047b82 */ /* 0x000f220000000800 */
[----:B--23--:R-:W-:Y:S01]  /*8680*/  SHF.R.U64 R0, R2, R21, R3 ;  /* 0x0000001502007219 */ /* 0x00cfe20000001203 */
[----:B-1----:R-:W-:Y:S01]  /*8690*/  VIADD R3, R14, 0xffffffff ;  /* 0xffffffff0e037836 */ /* 0x002fe20000000000 */
[----:B------:R-:W-:Y:S01]  /*86a0*/  LOP3.LUT R19, R8, R19, RZ, 0xc0, !PT ;  /* 0x0000001308137212 */ /* 0x000fe200078ec0ff */
[----:B------:R-:W-:Y:S02]  /*86b0*/  IMAD.MOV R12, RZ, RZ, -R12 ;  /* 0x000000ffff0c7224 */ /* 0x000fe400078e0a0c */
[----:B------:R-:W-:Y:S01]  /*86c0*/  IMAD.MOV R2, RZ, RZ, -R0 ;  /* 0x000000ffff027224 */ /* 0x000fe200078e0a00 */
[----:B------:R-:W-:Y:S01]  /*86d0*/  LOP3.LUT R3, R10, R3, RZ, 0xc0, !PT ;  /* 0x000000030a037212 */ /* 0x000fe200078ec0ff */
[----:B------:R-:W-:Y:S02]  /*86e0*/  IMAD R19, R24, R0, R19 ;  /* 0x0000000018137224 */ /* 0x000fe400078e0213 */
[----:B0-----:R-:W-:-:S04]  /*86f0*/  IMAD R0, R2, R25, R13 ;  /* 0x0000001902007224 */ /* 0x001fc800078e020d */
[----:B------:R-:W-:Y:S01]  /*8700*/  IMAD R2, R0, R14, R3 ;  /* 0x0000000e00027224 */ /* 0x000fe200078e0203 */
[----:B----4-:R-:W-:Y:S01]  /*8710*/  ISETP.NE.AND P0, PT, R4, 0x1, PT ;  /* 0x000000010400780c */ /* 0x010fe20003f05270 */
[----:B------:R-:W-:-:S05]  /*8720*/  IMAD.MOV.U32 R4, RZ, RZ, 0x1 ;  /* 0x00000001ff047424 */ /* 0x000fca00078e00ff */
[----:B------:R-:W-:-:S07]  /*8730*/  PRMT R0, R4, 0x7610, R0 ;  /* 0x0000761004007816 */ /* 0x000fce0000000000 */
[----:B------:R-:W-:-:S04]  /*8740*/  @P0 IMAD R22, R15, R12, R20 ;  /* 0x0000000c0f160224 */ /* 0x000fc800078e0214 */
[----:B------:R-:W-:-:S05]  /*8750*/  IMAD R19, R19, R28, R22 ;  /* 0x0000001c13137224 */ /* 0x000fca00078e0216 */
[----:B------:R-:W-:Y:S02]  /*8760*/  SEL R22, R2, R19, !P0 ;  /* 0x0000001302167207 */ /* 0x000fe40004000000 */
[----:B------:R-:W-:Y:S01]  /*8770*/  SEL R19, R19, R2, !P0 ;  /* 0x0000000213137207 */ /* 0x000fe20004000000 */
[----:B------:R-:W-:-:S07]  /*8780*/  IMAD.MOV.U32 R2, RZ, RZ, R11 ;  /* 0x000000ffff027224 */ /* 0x000fce00078e000b */
.L_x_291:
[----:B------:R-:W-:Y:S02]  /*8790*/  LOP3.LUT P0, RZ, R0, 0xff, RZ, 0xc0, !PT ;  /* 0x000000ff00ff7812 */ /* 0x000fe4000780c0ff */
[----:B------:R-:W-:-:S11]  /*87a0*/  LOP3.LUT R163, R163, 0x1, RZ, 0x3c, !PT ;  /* 0x00000001a3a37812 */ /* 0x000fd600078e3cff */
[----:B------:R-:W-:Y:S05]  /*87b0*/  @P0 BRA `(.L_x_294) ;  /* 0xffffff8c00200947 */ /* 0x000fea000383ffff */
[----:B------:R-:W-:Y:S05]  /*87c0*/  EXIT ;  /* 0x000000000000794d */ /* 0x000fea0003800000 */
.L_x_13:
[----:B------:R-:W-:-:S08]  /*87d0*/  ISETP.NE.AND P0, PT, R0, RZ, PT ;  /* 0x000000ff0000720c */ /* 0x000fd00003f05270 */
[----:B0-----:R-:W0:-:S00]  /*87e0*/  USETMAXREG.DEALLOC.CTAPOOL 0x28 ;  /* 0x00000028000079c8 */ /* 0x001e0000080e0500 */
[----:B------:R-:W-:Y:S05]  /*87f0*/  @P0 EXIT ;  /* 0x000000000000094d */ /* 0x000fea0003800000 */
[----:B0-----:R-:W-:Y:S01]  /*8800*/  LOP3.LUT P0, RZ, R8, 0xff, RZ, 0xc0, !PT ;  /* 0x000000ff08ff7812 */ /* 0x001fe2000780c0ff */
[----:B------:R-:W-:Y:S02]  /*8810*/  IMAD.MOV.U32 R0, RZ, RZ, 0x1 ;  /* 0x00000001ff007424 */ /* 0x000fe400078e00ff */
[----:B------:R-:W-:-:S10]  /*8820*/  IMAD.MOV.U32 R7, RZ, RZ, RZ ;  /* 0x000000ffff077224 */ /* 0x000fd400078e00ff */
[----:B------:R-:W-:Y:S05]  /*8830*/  @!P0 BRA `(.L_x_295) ;  /* 0x0000000c001c8947 */ /* 0x000fea0003800000 */
[----:B------:R-:W-:Y:S01]  /*8840*/  LOP3.LUT P0, RZ, R4, 0x1f, RZ, 0xc0, !PT ;  /* 0x0000001f04ff7812 */ /* 0x000fe2000780c0ff */
[----:B------:R-:W-:Y:S01]  /*8850*/  ULDC UR5, c[0x0][0x658] ;  /* 0x0001960000057ab9 */ /* 0x000fe20000000800 */
[----:B------:R-:W-:Y:S01]  /*8860*/  UMOV UR6, 0xffffffff ;  /* 0xffffffff00067882 */ /* 0x000fe20000000000 */
[----:B------:R-:W-:Y:S01]  /*8870*/  BSSY B0, `(.L_x_295) ;  /* 0x00000c3000007945 */ /* 0x000fe20003800000 */
[----:B------:R-:W-:Y:S01]  /*8880*/  USHF.L.U32 UR6, UR6, UR5, URZ ;  /* 0x0000000506067299 */ /* 0x000fe2000800063f */
[C---:B------:R-:W-:Y:S01]  /*8890*/  ISETP.NE.AND P2, PT, R3.reuse, RZ, PT ;  /* 0x000000ff0300720c */ /* 0x040fe20003f45270 */
[----:B------:R-:W-:Y:S01]  /*88a0*/  IMAD.MOV.U32 R8, RZ, RZ, 0x1 ;  /* 0x00000001ff087424 */ /* 0x000fe200078e00ff */
[----:B------:R-:W-:Y:S01]  /*88b0*/  ISETP.NE.OR P0, PT, R3, RZ, !P0 ;  /* 0x000000ff0300720c */ /* 0x000fe20004705670 */
[----:B------:R-:W-:Y:S01]  /*88c0*/  IMAD.MOV.U32 R0, RZ, RZ, 0x1 ;  /* 0x00000001ff007424 */ /* 0x000fe200078e00ff */
[----:B------:R-:W-:Y:S01]  /*88d0*/  LOP3.LUT R6, R16, 0x2, RZ, 0xfc, !PT ;  /* 0x0000000210067812 */ /* 0x000fe200078efcff */
[----:B------:R-:W-:Y:S01]  /*88e0*/  IMAD.MOV.U32 R7, RZ, RZ, RZ ;  /* 0x000000ffff077224 */ /* 0x000fe200078e00ff */
[----:B------:R-:W-:Y:S01]  /*88f0*/  ULDC UR4, c[0x0][0x600] ;  /* 0x0001800000047ab9 */ /* 0x000fe20000000800 */
[----:B------:R-:W-:Y:S01]  /*8900*/  UMOV UR7, 0x1 ;  /* 0x0000000100077882 */ /* 0x000fe20000000000 */
[----:B------:R-:W-:-:S02]  /*8910*/  UIADD3 UR19, UR40, 0x1, URZ ;  /* 0x0000000128137890 */ /* 0x000fc4000fffe03f */
[----:B------:R-:W-:Y:S02]  /*8920*/  UIADD3 UR15, UR4, -0x1, URZ ;  /* 0xffffffff040f7890 */ /* 0x000fe4000fffe03f */
[----:B------:R-:W-:Y:S02]  /*8930*/  USHF.L.U32 UR17, UR7, UR5, URZ ;  /* 0x0000000507117299 */ /* 0x000fe4000800063f */
[----:B------:R-:W-:Y:S01]  /*8940*/  ULOP3.LUT UR16, URZ, UR6, URZ, 0x33, !UPT ;  /* 0x000000063f107292 */ /* 0x000fe2000f8e333f */
[----:B------:R-:W-:-:S11]  /*8950*/  ULDC.64 UR20, c[0x0][0x198] ;  /* 0x0000660000147ab9 */ /* 0x000fd60000000a00 */
.L_x_307:
[----:B------:R-:W-:-:S03]  /*8960*/  UMOV UR4, 0xffffffff ;  /* 0xffffffff00047882 */ /* 0x000fc60000000000 */
[----:B------:R-:W-:Y:S05]  /*8970*/  BRA.DIV UR4, `(.L_x_296) ;  /* 0x0000001204047947 */ /* 0x000fea000b800000 */
[----:B------:R-:W-:-:S13]  /*8980*/  ELECT P6, URZ, PT ;  /* 0x00000000003f782f */ /* 0x000fda00038c0000 */
.L_x_321:
[----:B------:R-:W0:Y:S01]  /*8990*/  LDC R3, c[0x0][0x28c] ;  /* 0x0000a300ff037b82 */ /* 0x000e220000000800 */
[----:B------:R-:W-:Y:S01]  /*89a0*/  BSSY B1, `(.L_x_297) ;  /* 0x0000037000017945 */ /* 0x000fe20003800000 */
[----:B0-----:R-:W-:-:S13]  /*89b0*/  ISETP.LT.OR P6, PT, R3, 0x1, !P6 ;  /* 0x000000010300780c */ /* 0x001fda00077c1670 */
[----:B------:R-:W-:Y:S05]  /*89c0*/  @P6 BRA `(.L_x_298) ;  /* 0x0000000000d06947 */ /* 0x000fea0003800000 */
[----:B------:R-:W-:Y:S02]  /*89d0*/  IMAD.SHL.U32 R22, R22, 0x100, RZ ;  /* 0x0000010016167824 */ /* 0x000fe400078e00ff */
[----:B------:R-:W-:Y:S02]  /*89e0*/  IMAD.SHL.U32 R19, R19, 0x40, RZ ;  /* 0x0000004013137824 */ /* 0x000fe400078e00ff */
[----:B------:R-:W-:Y:S02]  /*89f0*/  IMAD.MOV.U32 R12, RZ, RZ, RZ ;  /* 0x000000ffff0c7224 */ /* 0x000fe400078e00ff */
[----:B------:R-:W-:Y:S02]  /*8a00*/  IMAD.U32 R13, RZ, RZ, UR19 ;  /* 0x00000013ff0d7e24 */ /* 0x000fe4000f8e00ff */
[----:B------:R-:W-:Y:S02]  /*8a10*/  IMAD.MOV.U32 R3, RZ, RZ, R0 ;  /* 0x000000ffff037224 */ /* 0x000fe400078e0000 */
[----:B------:R-:W-:-:S07]  /*8a20*/  IMAD.MOV.U32 R4, RZ, RZ, R7 ;  /* 0x000000ffff047224 */ /* 0x000fce00078e0007 */
.L_x_302:
[----:B------:R-:W0:Y:S01]  /*8a30*/  S2R R10, SR_CgaCtaId ;  /* 0x00000000000a7919 */ /* 0x000e220000008800 */
[----:B------:R-:W-:Y:S01]  /*8a40*/  MOV R5, 0x400 ;  /* 0x0000040000057802 */ /* 0x000fe20000000f00 */
[----:B------:R-:W1:Y:S03]  /*8a50*/  @!P2 LDC R9, c[0x0][0x500] ;  /* 0x00014000ff09ab82 */ /* 0x000e660000000800 */
[----:B0-----:R-:W-:Y:S02]  /*8a60*/  LEA R11, R10, R5, 0x18 ;  /* 0x000000050a0b7211 */ /* 0x001fe400078ec0ff */
[----:B------:R-:W-:-:S03]  /*8a70*/  SHF.L.U32 R5, R3, 0x1f, RZ ;  /* 0x0000001f03057819 */ /* 0x000fc600000006ff */
[----:B------:R-:W-:-:S04]  /*8a80*/  IMAD R10, R4, 0x8, R11 ;  /* 0x00000008040a7824 */ /* 0x000fc800078e020b */
[----:B------:R-:W0:Y:S02]  /*8a90*/  SYNCS.PHASECHK.TRANS64.TRYWAIT P1, [R10+URZ+0x28], R5 ;  /* 0x000028050a0075a7 */ /* 0x000e24000802017f */
[----:B01----:R-:W-:Y:S05]  /*8aa0*/  @!P1 BRA `(.L_x_299) ;  /* 0x0000000c00d89947 */ /* 0x003fea0003800000 */
.L_x_322:
[----:B0-----:R-:W-:Y:S01]  /*8ab0*/  PRMT R5, R6, 0x9910, RZ ;  /* 0x0000991006057816 */ /* 0x001fe200000000ff */
[----:B------:R0:W-:Y:S03]  /*8ac0*/  @!P2 SYNCS.ARRIVE.TRANS64 RZ, [R10+URZ], R9 ;  /* 0x000000090affa9a7 */ /* 0x0001e6000800003f */
[----:B------:R-:W-:-:S13]  /*8ad0*/  ISETP.NE.AND P1, PT, R5, 0x2, PT ;  /* 0x000000020500780c */ /* 0x000fda0003f25270 */
[----:B0-----:R-:W-:Y:S05]  /*8ae0*/  @P1 BRA `(.L_x_300) ;  /* 0x0000000000041947 */ /* 0x001fea0003800000 */
[----:B------:R-:W-:Y:S01]  /*8af0*/  BPT.TRAP 0x1 ;  /* 0x000000040000795c */ /* 0x000fe20000300000 */
.L_x_300:
[----:B------:R-:W-:Y:S05]  /*8b00*/  @P0 BRA `(.L_x_301) ;  /* 0x0000000000040947 */ /* 0x000fea0003800000 */
[----:B------:R-:W-:Y:S01]  /*8b10*/  BPT.TRAP 0x1 ;  /* 0x000000040000795c */ /* 0x000fe20000300000 */
.L_x_301:
[--C-:B------:R-:W-:Y:S01]  /*8b20*/  IMAD R5, R4, 0x1000, R11.reuse ;  /* 0x0000100004057824 */ /* 0x100fe200078e020b */
[----:B------:R-:W-:Y:S01]  /*8b30*/  R2UR UR9, R10 ;  /* 0x000000000a0972ca */ /* 0x000fe200000e0000 */
[C---:B------:R-:W-:Y:S01]  /*8b40*/  IMAD R11, R4.reuse, 0x4000, R11 ;  /* 0x00004000040b7824 */ /* 0x040fe200078e020b */
[----:B------:R-:W-:Y:S01]  /*8b50*/  UIADD3 UR4, UP0, UR20, 0xf0, URZ ;  /* 0x000000f014047890 */ /* 0x000fe2000ff1e03f */
[----:B------:R-:W-:Y:S01]  /*8b60*/  VIADD R13, R13, 0xffffffff ;  /* 0xffffffff0d0d7836 */ /* 0x000fe20000000000 */
[----:B------:R-:W-:Y:S01]  /*8b70*/  R2UR UR5, R5 ;  /* 0x00000000050572ca */ /* 0x000fe200000e0000 */
[----:B------:R-:W-:Y:S01]  /*8b80*/  UIADD3 UR22, UP1, UR20, 0x1f0, URZ ;  /* 0x000001f014167890 */ /* 0x000fe2000ff3e03f */
[----:B------:R-:W-:Y:S01]  /*8b90*/  R2UR UR8, R11 ;  /* 0x000000000b0872ca */ /* 0x000fe200000e0000 */
[----:B------:R-:W-:Y:S01]  /*8ba0*/  VIADD R4, R4, 0x1 ;  /* 0x0000000104047836 */ /* 0x000fe20000000000 */
[----:B------:R-:W-:Y:S01]  /*8bb0*/  R2UR UR11, R19 ;  /* 0x00000000130b72ca */ /* 0x000fe200000e0000 */
[----:B------:R-:W-:Y:S01]  /*8bc0*/  UIADD3.X UR23, URZ, UR21, URZ, UP1, !UPT ;  /* 0x000000153f177290 */ /* 0x000fe20008ffe43f */
[----:B------:R-:W-:Y:S01]  /*8bd0*/  R2UR UR10, R12 ;  /* 0x000000000c0a72ca */ /* 0x000fe200000e0000 */
[----:B------:R-:W-:Y:S01]  /*8be0*/  UMOV UR6, 0x0 ;  /* 0x0000000000067882 */ /* 0x000fe20000000000 */
[----:B------:R-:W-:Y:S01]  /*8bf0*/  R2UR UR12, R2 ;  /* 0x00000000020c72ca */ /* 0x000fe200000e0000 */
[----:B------:R-:W-:Y:S01]  /*8c00*/  UMOV UR7, 0x10000000 ;  /* 0x1000000000077882 */ /* 0x000fe20000000000 */
[----:B------:R-:W-:Y:S01]  /*8c10*/  R2UR UR18, R22 ;  /* 0x00000000161272ca */ /* 0x000fe200000e0000 */
[----:B------:R-:W-:Y:S01]  /*8c20*/  VIADD R12, R12, 0x40 ;  /* 0x000000400c0c7836 */ /* 0x000fe20000000000 */
[----:B------:R-:W-:Y:S01]  /*8c30*/  ISETP.GT.AND P3, PT, R13, 0x1, PT ;  /* 0x000000010d00780c */ /* 0x000fe20003f64270 */
[----:B------:R-:W-:Y:S01]  /*8c40*/  UIADD3 UR13, UR5, 0x180, URZ ;  /* 0x00000180050d7890 */ /* 0x000fe2000fffe03f */
[----:B------:R-:W-:Y:S01]  /*8c50*/  ISETP.NE.AND P1, PT, R4, 0x5, PT ;  /* 0x000000050400780c */ /* 0x000fe20003f25270 */
[----:B------:R-:W-:-:S02]  /*8c60*/  UIADD3.X UR5, URZ, UR21, URZ, UP0, !UPT ;  /* 0x000000153f057290 */ /* 0x000fc400087fe43f */
[----:B------:R-:W-:Y:S01]  /*8c70*/  UIADD3 UR14, UR8, 0x5180, URZ ;  /* 0x00005180080e7890 */ /* 0x000fe2000fffe03f */
[----:B------:R-:W-:Y:S02]  /*8c80*/  SEL R10, RZ, 0x1, P1 ;  /* 0x00000001ff0a7807 */ /* 0x000fe40000800000 */
[----:B------:R-:W-:Y:S01]  /*8c90*/  UMOV UR8, UR13 ;  /* 0x0000000d00087c82 */ /* 0x000fe20008000000 */
[----:B------:R-:W-:Y:S02]  /*8ca0*/  SEL R4, R4, RZ, P1 ;  /* 0x000000ff04047207 */ /* 0x000fe40000800000 */
[----:B------:R-:W-:Y:S01]  /*8cb0*/  LOP3.LUT R3, R3, R10, RZ, 0x3c, !PT ;  /* 0x0000000a03037212 */ /* 0x000fe200078e3cff */
[----:B------:R0:W-:Y:S02]  /*8cc0*/  UTMALDG.3D [UR8], [UR4], desc[UR6] ;  /* 0x00000608040075b4 */ /* 0x0001e40008011000 */
[----:B0-----:R-:W-:Y:S01]  /*8cd0*/  UMOV UR8, UR14 ;  /* 0x0000000e00087c82 */ /* 0x001fe20008000000 */
[----:B------:R-:W-:-:S02]  /*8ce0*/  UMOV UR11, UR18 ;  /* 0x00000012000b7c82 */ /* 0x000fc40008000000 */
[----:B------:R0:W-:Y:S02]  /*8cf0*/  UTMALDG.3D [UR8], [UR22], desc[UR6] ;  /* 0x00000608160075b4 */ /* 0x0001e40008011000 */
[----:B0-----:R-:W-:Y:S05]  /*8d00*/  @P3 BRA `(.L_x_302) ;  /* 0xfffffffc00483947 */ /* 0x001fea000383ffff */
.L_x_298:
[----:B------:R-:W-:Y:S05]  /*8d10*/  BSYNC B1 ;  /* 0x0000000000017941 */ /* 0x000fea0003800000 */
.L_x_297:
[----:B------:R-:W2:Y:S01]  /*8d20*/  LDL.64 R10, [R1] ;  /* 0x00000000010a7983 */ /* 0x000ea20000100a00 */
[----:B------:R-:W-:Y:S01]  /*8d30*/  LOP3.LUT P4, RZ, R8, 0xff, RZ, 0xc0, !PT ;  /* 0x000000ff08ff7812 */ /* 0x000fe2000788c0ff */
[----:B------:R-:W-:Y:S01]  /*8d40*/  VIADD R4, R7, UR40 ;  /* 0x0000002807047c36 */ /* 0x000fe20008000000 */
[----:B------:R-:W-:Y:S01]  /*8d50*/  ULDC.64 UR4, c[0x0][0x650] ;  /* 0x0001940000047ab9 */ /* 0x000fe20000000a00 */
[----:B------:R-:W-:Y:S01]  /*8d60*/  IMAD.U32 R7, RZ, RZ, UR40 ;  /* 0x00000028ff077e24 */ /* 0x000fe2000f8e00ff */
[----:B------:R-:W-:Y:S01]  /*8d70*/  UISETP.GE.U32.AND UP0, UPT, UR40, 0x5, UPT ;  /* 0x000000052800788c */ /* 0x000fe2000bf06070 */
[----:B------:R-:W-:Y:S01]  /*8d80*/  BSSY B1, `(.L_x_303) ;  /* 0x000006f000017945 */ /* 0x000fe20003800000 */
[----:B------:R-:W-:Y:S01]  /*8d90*/  ISETP.GT.U32.AND P1, PT, R4, 0x4, PT ;  /* 0x000000040400780c */ /* 0x000fe20003f24070 */
[----:B------:R-:W-:Y:S01]  /*8da0*/  IMAD.MOV.U32 R19, RZ, RZ, -0x1 ;  /* 0xffffffffff137424 */ /* 0x000fe200078e00ff */
[----:B------:R-:W-:Y:S01]  /*8db0*/  PRMT R8, RZ, 0x7610, R8 ;  /* 0x00007610ff087816 */ /* 0x000fe20000000008 */
[----:B------:R-:W-:Y:S01]  /*8dc0*/  IMAD.MOV.U32 R22, RZ, RZ, -0x1 ;  /* 0xffffffffff167424 */ /* 0x000fe200078e00ff */
[----:B------:R-:W-:-:S02]  /*8dd0*/  ISETP.LT.U32.AND P1, PT, R7, 0x5, P1 ;  /* 0x000000050700780c */ /* 0x000fc40000f21070 */
[----:B------:R-:W-:Y:S01]  /*8de0*/  PLOP3.LUT P3, PT, PT, PT, UP0, 0x80, 0x0 ;  /* 0x000000000000781c */ /* 0x000fe20003f6f008 */
[----:B------:R-:W0:Y:S01]  /*8df0*/  @P4 S2R R3, SR_CgaCtaId ;  /* 0x0000000000034919 */ /* 0x000e220000008800 */
[----:B------:R-:W-:-:S04]  /*8e00*/  @P4 MOV R2, 0x400 ;  /* 0x0000040000024802 */ /* 0x000fc80000000f00 */
[----:B0-----:R-:W-:Y:S01]  /*8e10*/  @P4 LEA R5, R3, R2, 0x18 ;  /* 0x0000000203054211 */ /* 0x001fe200078ec0ff */
[----:B------:R-:W-:-:S03]  /*8e20*/  IMAD.WIDE.U32 R2, R4, -0x33333333, RZ ;  /* 0xcccccccd04027825 */ /* 0x000fc600078e00ff */
[----:B------:R0:W-:Y:S01]  /*8e30*/  @P4 SYNCS.ARRIVE.TRANS64.A1T0 RZ, [R5+URZ+0x88], RZ ;  /* 0x000088ff05ff49a7 */ /* 0x0001e2000810003f */
[----:B------:R-:W-:Y:S01]  /*8e40*/  IMAD.MOV.U32 R2, RZ, RZ, -0x1 ;  /* 0xffffffffff027424 */ /* 0x000fe200078e00ff */
[----:B0-----:R-:W-:Y:S02]  /*8e50*/  SHF.R.U32.HI R5, RZ, 0x2, R3 ;  /* 0x00000002ff057819 */ /* 0x001fe40000011603 */
[----:B------:R-:W-:-:S03]  /*8e60*/  SEL R3, RZ, 0x1, !P1 ;  /* 0x00000001ff037807 */ /* 0x000fc60004800000 */
[----:B------:R-:W-:Y:S01]  /*8e70*/  IMAD R7, R5, -0x5, R4 ;  /* 0xfffffffb05077824 */ /* 0x000fe200078e0204 */
[----:B------:R-:W-:Y:S02]  /*8e80*/  LOP3.LUT R0, R0, R3, RZ, 0x3c, !PT ;  /* 0x0000000300007212 */ /* 0x000fe400078e3cff */
[----:B------:R-:W-:Y:S02]  /*8e90*/  PRMT R3, RZ, 0x7610, R3 ;  /* 0x00007610ff037816 */ /* 0x000fe40000000003 */
[----:B------:R-:W-:Y:S02]  /*8ea0*/  @P3 LOP3.LUT R0, R0, 0x1, R5, 0x78, !PT ;  /* 0x0000000100003812 */ /* 0x000fe400078e7805 */
[----:B--2---:R-:W-:-:S04]  /*8eb0*/  IADD3 R18, P4, R18, R10, RZ ;  /* 0x0000000a12127210 */ /* 0x004fc80007f9e0ff */
[----:B------:R-:W-:Y:S01]  /*8ec0*/  ISETP.GE.U32.AND P1, PT, R18, UR4, PT ;  /* 0x0000000412007c0c */ /* 0x000fe2000bf26070 */
[----:B------:R-:W-:-:S05]  /*8ed0*/  IMAD.X R17, R17, 0x1, R23, P4 ;  /* 0x0000000111117824 */ /* 0x000fca00020e0617 */
[----:B------:R-:W-:-:S13]  /*8ee0*/  ISETP.GE.U32.AND.EX P1, PT, R17, UR5, PT, P1 ;  /* 0x0000000511007c0c */ /* 0x000fda000bf26110 */
[----:B------:R-:W-:Y:S05]  /*8ef0*/  @P1 BRA `(.L_x_304) ;  /* 0x00000004005c1947 */ /* 0x000fea0003800000 */
[----:B------:R-:W0:Y:S01]  /*8f00*/  S2R R11, SR_CTAID.X ;  /* 0x00000000000b7919 */ /* 0x000e220000002500 */
[----:B------:R-:W-:Y:S01]  /*8f10*/  ULDC.64 UR4, c[0x0][0x628] ;  /* 0x00018a0000047ab9 */ /* 0x000fe20000000a00 */
[----:B------:R-:W1:Y:S01]  /*8f20*/  LDC R12, c[0x0][0x144] ;  /* 0x00005100ff0c7b82 */ /* 0x000e620000000800 */
[----:B------:R-:W-:Y:S01]  /*8f30*/  ISETP.NE.U32.AND P1, PT, RZ, UR4, PT ;  /* 0x00000004ff007c0c */ /* 0x000fe2000bf25070 */
[----:B------:R-:W2:Y:S01]  /*8f40*/  S2R R9, SR_CTAID.Y ;  /* 0x0000000000097919 */ /* 0x000ea20000002600 */
[----:B------:R-:W-:Y:S01]  /*8f50*/  ULDC UR6, c[0x0][0x150] ;  /* 0x0000540000067ab9 */ /* 0x000fe20000000800 */
[----:B------:R-:W-:Y:S01]  /*8f60*/  ULDC UR7, c[0x0][0x630] ;  /* 0x00018c0000077ab9 */ /* 0x000fe20000000800 */
[----:B------:R-:W-:Y:S01]  /*8f70*/  ISETP.NE.AND.EX P1, PT, RZ, UR5, PT, P1 ;  /* 0x00000005ff007c0c */ /* 0x000fe2000bf25310 */
[----:B------:R-:W-:Y:S01]  /*8f80*/  IMAD.MOV.U32 R2, RZ, RZ, R18 ;  /* 0x000000ffff027224 */ /* 0x000fe200078e0012 */
[----:B0-----:R-:W-:-:S05]  /*8f90*/  I2FP.F32.U32 R3, R11 ;  /* 0x0000000b00037245 */ /* 0x001fca0000201000 */
[----:B------:R-:W-:Y:S01]  /*8fa0*/  FMUL R14, R3, UR6 ;  /* 0x00000006030e7c20 */ /* 0x000fe20008400000 */
[----:B------:R-:W-:-:S05]  /*8fb0*/  IMAD.MOV.U32 R3, RZ, RZ, R17 ;  /* 0x000000ffff037224 */ /* 0x000fca00078e0011 */
[----:B--2---:R-:W-:Y:S05]  /*8fc0*/  @!P1 BRA `(.L_x_305) ;  /* 0x0000000000289947 */ /* 0x004fea0003800000 */
[----:B------:R-:W-:Y:S02]  /*8fd0*/  ULDC UR6, c[0x0][0x634] ;  /* 0x00018d0000067ab9 */ /* 0x000fe40000000800 */
[----:B------:R-:W-:-:S05]  /*8fe0*/  IADD3 R3, P1, R18, UR6, RZ ;  /* 0x0000000612037c10 */ /* 0x000fca000ff3e0ff */
[----:B------:R-:W-:-:S04]  /*8ff0*/  IMAD.X R13, RZ, RZ, R17, P1 ;  /* 0x000000ffff0d7224 */ /* 0x000fc800008e0611 */
[----:B------:R-:W-:-:S04]  /*9000*/  IMAD.WIDE.U32 R4, R13, UR4, RZ ;  /* 0x000000040d047c25 */ /* 0x000fc8000f8e00ff */
[----:B------:R-:W-:-:S04]  /*9010*/  IMAD.WIDE.U32 R4, P1, R3, UR5, R4 ;  /* 0x0000000503047c25 */ /* 0x000fc8000f820004 */
[----:B------:R-:W-:-:S04]  /*9020*/  IMAD.WIDE.U32 R2, R3, UR4, RZ ;  /* 0x0000000403027c25 */ /* 0x000fc8000f8e00ff */
[----:B------:R-:W-:Y:S01]  /*9030*/  IMAD.MOV.U32 R2, RZ, RZ, R5 ;  /* 0x000000ffff027224 */ /* 0x000fe200078e0005 */
[----:B------:R-:W-:Y:S01]  /*9040*/  IADD3 RZ, P3, R3, R4, RZ ;  /* 0x0000000403ff7210 */ /* 0x000fe20007f7e0ff */
[----:B------:R-:W-:-:S04]  /*9050*/  IMAD.X R3, RZ, RZ, RZ, P1 ;  /* 0x000000ffff037224 */ /* 0x000fc800008e06ff */
[----:B------:R-:W-:-:S08]  /*9060*/  IMAD.WIDE.U32.X R2, R13, UR5, R2, P3 ;  /* 0x000000050d027c25 */ /* 0x000fd000098e0402 */
.L_x_305:
[--C-:B------:R-:W-:Y:S01]  /*9070*/  SHF.R.U64 R10, R2, UR7, R3.reuse ;  /* 0x00000007020a7c19 */ /* 0x100fe20008001203 */
[----:B------:R-:W0:Y:S01]  /*9080*/  F2I.U32.TRUNC.NTZ R14, R14 ;  /* 0x0000000e000e7305 */ /* 0x000e22000020f000 */
[----:B------:R-:W-:Y:S01]  /*9090*/  SHF.R.U32.HI R2, RZ, UR7, R3 ;  /* 0x00000007ff027c19 */ /* 0x000fe20008011603 */
[----:B------:R-:W-:Y:S01]  /*90a0*/  ULDC.64 UR4, c[0x0][0x620] ;  /* 0x0001880000047ab9 */ /* 0x000fe20000000a00 */
[----:B------:R-:W-:Y:S01]  /*90b0*/  IADD3 R5, P1, RZ, -R10, RZ ;  /* 0x8000000aff057210 */ /* 0x000fe20007f3e0ff */
[----:B------:R-:W-:Y:S01]  /*90c0*/  IMAD.MOV.U32 R3, RZ, RZ, R17 ;  /* 0x000000ffff037224 */ /* 0x000fe200078e0011 */
[----:B------:R-:W-:-:S03]  /*90d0*/  ULDC.64 UR6, c[0x0][0x640] ;  /* 0x0001900000067ab9 */ /* 0x000fc60000000a00 */
[----:B------:R-:W-:Y:S01]  /*90e0*/  IMAD.X R2, RZ, RZ, ~R2, P1 ;  /* 0x000000ffff027224 */ /* 0x000fe200008e0e02 */
[----:B------:R-:W-:-:S03]  /*90f0*/  ISETP.NE.U32.AND P1, PT, RZ, UR6, PT ;  /* 0x00000006ff007c0c */ /* 0x000fc6000bf25070 */
[----:B------:R-:W-:Y:S01]  /*9100*/  IMAD R4, R2, UR4, RZ ;  /* 0x0000000402047c24 */ /* 0x000fe2000f8e02ff */
[----:B------:R-:W-:Y:S01]  /*9110*/  ISETP.NE.AND.EX P1, PT, RZ, UR7, PT, P1 ;  /* 0x00000007ff007c0c */ /* 0x000fe2000bf25310 */
[----:B------:R-:W-:-:S04]  /*9120*/  IMAD.MOV.U32 R2, RZ, RZ, R18 ;  /* 0x000000ffff027224 */ /* 0x000fc800078e0012 */
[----:B------:R-:W-:Y:S01]  /*9130*/  IMAD.WIDE.U32 R2, R5, UR4, R2 ;  /* 0x0000000405027c25 */ /* 0x000fe2000f8e0002 */
[----:B------:R-:W-:-:S03]  /*9140*/  ULDC UR4, c[0x0][0x618] ;  /* 0x0001860000047ab9 */ /* 0x000fc60000000800 */
[----:B------:R-:W-:Y:S01]  /*9150*/  IMAD R5, R5, UR5, R4 ;  /* 0x0000000505057c24 */ /* 0x000fe2000f8e0204 */
[----:B------:R-:W-:Y:S01]  /*9160*/  ULDC UR5, c[0x0][0x154] ;  /* 0x0000550000057ab9 */ /* 0x000fe20000000800 */
[----:B0-----:R-:W-:Y:S02]  /*9170*/  IMAD.MOV R4, RZ, RZ, -R14 ;  /* 0x000000ffff047224 */ /* 0x001fe400078e0a0e */
[----:B------:R-:W0:Y:S01]  /*9180*/  LDC R14, c[0x0][0x148] ;  /* 0x00005200ff0e7b82 */ /* 0x000e220000000800 */
[----:B------:R-:W-:Y:S02]  /*9190*/  IMAD.IADD R3, R3, 0x1, R5 ;  /* 0x0000000103037824 */ /* 0x000fe400078e0205 */
[----:B-1----:R-:W-:Y:S01]  /*91a0*/  IMAD R11, R12, R4, R11 ;  /* 0x000000040c0b7224 */ /* 0x002fe200078e020b */
[----:B------:R-:W-:Y:S02]  /*91b0*/  I2FP.F32.U32 R4, R9 ;  /* 0x0000000900047245 */ /* 0x000fe40000201000 */
[----:B------:R-:W-:-:S02]  /*91c0*/  SHF.R.U64 R12, R2, UR4, R3 ;  /* 0x00000004020c7c19 */ /* 0x000fc40008001203 */
[----:B------:R-:W-:Y:S01]  /*91d0*/  SHF.R.U32.HI R3, RZ, UR4, R3 ;  /* 0x00000004ff037c19 */ /* 0x000fe20008011603 */
[----:B------:R-:W-:Y:S01]  /*91e0*/  FMUL R4, R4, UR5 ;  /* 0x0000000504047c20 */ /* 0x000fe20008400000 */
[----:B------:R-:W-:Y:S02]  /*91f0*/  ULDC UR4, c[0x0][0x608] ;  /* 0x0001820000047ab9 */ /* 0x000fe40000000800 */
[--C-:B------:R-:W-:Y:S01]  /*9200*/  SHF.R.U64 R15, R12, UR4, R3.reuse ;  /* 0x000000040c0f7c19 */ /* 0x100fe20008001203 */
[----:B------:R1:W2:Y:S01]  /*9210*/  F2I.U32.TRUNC.NTZ R20, R4 ;  /* 0x0000000400147305 */ /* 0x0002a2000020f000 */
[----:B------:R-:W-:Y:S01]  /*9220*/  SHF.R.U32.HI R2, RZ, UR4, R3 ;  /* 0x00000004ff027c19 */ /* 0x000fe20008011603 */
[----:B------:R-:W-:-:S03]  /*9230*/  ULDC UR4, c[0x0][0x658] ;  /* 0x0001960000047ab9 */ /* 0x000fc60000000800 */
[--C-:B------:R-:W-:Y:S02]  /*9240*/  SHF.R.U64 R13, R15, UR4, R2.reuse ;  /* 0x000000040f0d7c19 */ /* 0x100fe40008001202 */
[----:B------:R-:W-:-:S03]  /*9250*/  SHF.R.U32.HI R19, RZ, UR4, R2 ;  /* 0x00000004ff137c19 */ /* 0x000fc60008011602 */
[----:B------:R-:W-:Y:S02]  /*9260*/  IMAD.MOV.U32 R2, RZ, RZ, R13 ;  /* 0x000000ffff027224 */ /* 0x000fe400078e000d */
[----:B------:R-:W-:Y:S01]  /*9270*/  IMAD.MOV.U32 R3, RZ, RZ, R19 ;  /* 0x000000ffff037224 */ /* 0x000fe200078e0013 */
[----:B-1----:R-:W-:Y:S06]  /*9280*/  @!P1 BRA `(.L_x_306) ;  /* 0x0000000000289947 */ /* 0x002fec0003800000 */
        /* <DEDUP_REMOVED lines=10> */
.L_x_306:
[----:B------:R-:W1:Y:S01]  /*9330*/  LDC R4, c[0x0][0x65c] ;  /* 0x00019700ff047b82 */ /* 0x000e620000000800 */
[----:B------:R-:W-:Y:S01]  /*9340*/  ULDC UR4, c[0x0][0x648] ;  /* 0x0001920000047ab9 */ /* 0x000fe20000000800 */
[----:B------:R-:W-:Y:S01]  /*9350*/  LOP3.LUT R15, R15, UR16, RZ, 0xc0, !PT ;  /* 0x000000100f0f7c12 */ /* 0x000fe2000f8ec0ff */
[----:B--2---:R-:W-:Y:S01]  /*9360*/  IMAD.MOV R20, RZ, RZ, -R20 ;  /* 0x000000ffff147224 */ /* 0x004fe200078e0a14 */
[----:B------:R-:W-:Y:S01]  /*9370*/  SHF.R.U64 R2, R2, UR4, R3 ;  /* 0x0000000402027c19 */ /* 0x000fe20008001203 */
[----:B------:R-:W-:Y:S01]  /*9380*/  ULDC UR4, c[0x0][0x638] ;  /* 0x00018e0000047ab9 */ /* 0x000fe20000000800 */
[----:B------:R-:W-:Y:S01]  /*9390*/  LOP3.LUT R12, R12, UR15, RZ, 0xc0, !PT ;  /* 0x0000000f0c0c7c12 */ /* 0x000fe2000f8ec0ff */
[----:B------:R-:W-:Y:S01]  /*93a0*/  ULDC UR5, c[0x0][0x610] ;  /* 0x0001840000057ab9 */ /* 0x000fe20000000800 */
[----:B------:R-:W-:Y:S01]  /*93b0*/  IMAD.MOV.U32 R3, RZ, RZ, 0x1 ;  /* 0x00000001ff037424 */ /* 0x000fe200078e00ff */
[----:B-1----:R-:W-:Y:S01]  /*93c0*/  ISETP.NE.AND P1, PT, R4, 0x1, PT ;  /* 0x000000010400780c */ /* 0x002fe20003f25270 */
[----:B------:R-:W-:-:S02]  /*93d0*/  IMAD.MOV R4, RZ, RZ, -R2 ;  /* 0x000000ffff047224 */ /* 0x000fc400078e0a02 */
[----:B------:R-:W-:Y:S02]  /*93e0*/  IMAD R2, R2, UR17, R15 ;  /* 0x0000001102027c24 */ /* 0x000fe4000f8e020f */
[----:B------:R-:W-:Y:S01]  /*93f0*/  IMAD R13, R4, UR4, R13 ;  /* 0x00000004040d7c24 */ /* 0x000fe2000f8e020d */
[----:B------:R-:W-:-:S07]  /*9400*/  ULDC UR4, c[0x0][0x600] ;  /* 0x0001800000047ab9 */ /* 0x000fce0000000800 */
[----:B0-----:R-:W-:-:S04]  /*9410*/  @P1 IMAD R11, R14, R20, R9 ;  /* 0x000000140e0b1224 */ /* 0x001fc800078e0209 */
[----:B------:R-:W-:Y:S02]  /*9420*/  IMAD R11, R2, UR5, R11 ;  /* 0x00000005020b7c24 */ /* 0x000fe4000f8e020b */
[----:B------:R-:W-:-:S05]  /*9430*/  IMAD R2, R13, UR4, R12 ;  /* 0x000000040d027c24 */ /* 0x000fca000f8e020c */
[----:B------:R-:W-:Y:S02]  /*9440*/  SEL R22, R2, R11, !P1 ;  /* 0x0000000b02167207 */ /* 0x000fe40004800000 */
[----:B------:R-:W-:Y:S01]  /*9450*/  SEL R19, R11, R2, !P1 ;  /* 0x000000020b137207 */ /* 0x000fe20004800000 */
[----:B------:R-:W-:-:S07]  /*9460*/  IMAD.MOV.U32 R2, RZ, RZ, R10 ;  /* 0x000000ffff027224 */ /* 0x000fce00078e000a */
.L_x_304:
[----:B------:R-:W-:Y:S05]  /*9470*/  BSYNC B1 ;  /* 0x0000000000017941 */ /* 0x000fea0003800000 */
.L_x_303:
[----:B------:R-:W-:-:S13]  /*9480*/  LOP3.LUT P1, RZ, R3, 0xff, RZ, 0xc0, !PT ;  /* 0x000000ff03ff7812 */ /* 0x000fda000782c0ff */
[----:B------:R-:W-:Y:S05]  /*9490*/  @P1 BRA `(.L_x_307) ;  /* 0xfffffff400301947 */ /* 0x000fea000383ffff */
[----:B------:R-:W-:Y:S05]  /*94a0*/  BSYNC B0 ;  /* 0x0000000000007941 */ /* 0x000fea0003800000 */
.L_x_295:
[----:B------:R-:W-:-:S03]  /*94b0*/  UMOV UR4, 0xffffffff ;  /* 0xffffffff00047882 */ /* 0x000fc60000000000 */
[----:B------:R-:W-:Y:S05]  /*94c0*/  BRA.DIV UR4, `(.L_x_308) ;  /* 0x0000000604647947 */ /* 0x000fea000b800000 */
[----:B------:R-:W-:-:S13]  /*94d0*/  ELECT P6, URZ, PT ;  /* 0x00000000003f782f */ /* 0x000fda00038c0000 */
.L_x_325:
[----:B------:R-:W-:Y:S04]  /*94e0*/  BSSY B0, `(.L_x_309) ;  /* 0x0000034000007945 */ /* 0x000fe80003800000 */
[----:B------:R-:W-:Y:S05]  /*94f0*/  @!P6 BRA `(.L_x_310) ;  /* 0x0000000000c8e947 */ /* 0x000fea0003800000 */
[----:B------:R-:W-:-:S04]  /*9500*/  LOP3.LUT R16, R16, 0x2, RZ, 0xfc, !PT ;  /* 0x0000000210107812 */ /* 0x000fc800078efcff */
[----:B------:R-:W-:-:S13]  /*9510*/  ISETP.NE.AND P0, PT, R16, 0x3, PT ;  /* 0x000000031000780c */ /* 0x000fda0003f05270 */
[----:B------:R-:W-:Y:S05]  /*9520*/  @!P0 BRA `(.L_x_311) ;  /* 0x0000000000048947 */ /* 0x000fea0003800000 */
[----:B------:R-:W-:Y:S01]  /*9530*/  BPT.TRAP 0x1 ;  /* 0x000000040000795c */ /* 0x000fe20000300000 */
.L_x_311:
[----:B------:R-:W0:Y:S01]  /*9540*/  S2R R3, SR_CgaCtaId ;  /* 0x0000000000037919 */ /* 0x000e220000008800 */
[----:B------:R-:W-:Y:S02]  /*9550*/  MOV R2, 0x400 ;  /* 0x0000040000027802 */ /* 0x000fe40000000f00 */
[----:B------:R-:W-:Y:S02]  /*9560*/  SHF.L.U32 R4, R0, 0x1f, RZ ;  /* 0x0000001f00047819 */ /* 0x000fe400000006ff */
[----:B0-----:R-:W-:-:S05]  /*9570*/  LEA R2, R3, R2, 0x18 ;  /* 0x0000000203027211 */ /* 0x001fca00078ec0ff */
[----:B------:R-:W-:-:S04]  /*9580*/  VIADD R2, R2, 0x28 ;  /* 0x0000002802027836 */ /* 0x000fc80000000000 */
[C---:B------:R-:W-:Y:S02]  /*9590*/  IMAD R9, R7.reuse, 0x8, R2 ;  /* 0x0000000807097824 */ /* 0x040fe400078e0202 */
[----:B------:R-:W-:Y:S02]  /*95a0*/  VIADD R7, R7, 0x1 ;  /* 0x0000000107077836 */ /* 0x000fe40000000000 */
[----:B------:R-:W0:Y:S03]  /*95b0*/  SYNCS.PHASECHK.TRANS64.TRYWAIT P0, [R9+URZ], R4 ;  /* 0x00000004090075a7 */ /* 0x000e26000800017f */
[----:B------:R-:W-:-:S04]  /*95c0*/  ISETP.NE.AND P1, PT, R7, 0x5, PT ;  /* 0x000000050700780c */ /* 0x000fc80003f25270 */
[----:B------:R-:W-:Y:S02]  /*95d0*/  SEL R3, RZ, 0x1, P1 ;  /* 0x00000001ff037807 */ /* 0x000fe40000800000 */
[----:B------:R-:W-:Y:S02]  /*95e0*/  SEL R7, R7, RZ, P1 ;  /* 0x000000ff07077207 */ /* 0x000fe40000800000 */
[----:B------:R-:W-:-:S03]  /*95f0*/  LOP3.LUT R6, R0, R3, RZ, 0x3c, !PT ;  /* 0x0000000300067212 */ /* 0x000fc600078e3cff */
[----:B------:R-:W-:Y:S01]  /*9600*/  IMAD R8, R7, 0x8, R2 ;  /* 0x0000000807087824 */ /* 0x000fe200078e0202 */
[----:B------:R-:W-:Y:S01]  /*9610*/  SHF.L.U32 R5, R6, 0x1f, RZ ;  /* 0x0000001f06057819 */ /* 0x000fe200000006ff */
[----:B0-----:R-:W-:Y:S06]  /*9620*/  @!P0 BRA `(.L_x_312) ;  /* 0x00000004002c8947 */ /* 0x001fec0003800000 */
.L_x_326:
[----:B------:R-:W1:Y:S01]  /*9630*/  SYNCS.PHASECHK.TRANS64.TRYWAIT P0, [R8+URZ], R5 ;  /* 0x00000005080075a7 */ /* 0x000e62000800017f */
[----:B------:R-:W-:-:S05]  /*9640*/  VIADD R0, R7, 0x1 ;  /* 0x0000000107007836 */ /* 0x000fca0000000000 */
[----:B------:R-:W-:-:S04]  /*9650*/  ISETP.NE.AND P1, PT, R0, 0x5, PT ;  /* 0x000000050000780c */ /* 0x000fc80003f25270 */
[----:B------:R-:W-:Y:S02]  /*9660*/  SEL R3, RZ, 0x1, P1 ;  /* 0x00000001ff037807 */ /* 0x000fe40000800000 */
[----:B------:R-:W-:Y:S02]  /*9670*/  SEL R7, R0, RZ, P1 ;  /* 0x000000ff00077207 */ /* 0x000fe40000800000 */
[----:B------:R-:W-:-:S03]  /*9680*/  LOP3.LUT R6, R6, R3, RZ, 0x3c, !PT ;  /* 0x0000000306067212 */ /* 0x000fc600078e3cff */
[----:B0-----:R-:W-:Y:S01]  /*9690*/  IMAD R9, R7, 0x8, R2 ;  /* 0x0000000807097824 */ /* 0x001fe200078e0202 */
[----:B------:R-:W-:Y:S01]  /*96a0*/  SHF.L.U32 R4, R6, 0x1f, RZ ;  /* 0x0000001f06047819 */ /* 0x000fe200000006ff */
[----:B-1----:R-:W-:Y:S06]  /*96b0*/  @!P0 BRA `(.L_x_313) ;  /* 0x00000004001c8947 */ /* 0x002fec0003800000 */
.L_x_327:
[----:B------:R-:W1:Y:S01]  /*96c0*/  SYNCS.PHASECHK.TRANS64.TRYWAIT P0, [R9+URZ], R4 ;  /* 0x00000004090075a7 */ /* 0x000e62000800017f */
[----:B------:R-:W-:-:S05]  /*96d0*/  VIADD R0, R7, 0x1 ;  /* 0x0000000107007836 */ /* 0x000fca0000000000 */
[----:B------:R-:W-:-:S04]  /*96e0*/  ISETP.NE.AND P1, PT, R0, 0x5, PT ;  /* 0x000000050000780c */ /* 0x000fc80003f25270 */
[----:B------:R-:W-:Y:S02]  /*96f0*/  SEL R3, RZ, 0x1, P1 ;  /* 0x00000001ff037807 */ /* 0x000fe40000800000 */
[----:B------:R-:W-:Y:S02]  /*9700*/  SEL R7, R0, RZ, P1 ;  /* 0x000000ff00077207 */ /* 0x000fe40000800000 */
[----:B------:R-:W-:-:S03]  /*9710*/  LOP3.LUT R11, R6, R3, RZ, 0x3c, !PT ;  /* 0x00000003060b7212 */ /* 0x000fc600078e3cff */
[----:B------:R-:W-:Y:S01]  /*9720*/  IMAD R6, R7, 0x8, R2 ;  /* 0x0000000807067824 */ /* 0x000fe200078e0202 */
[----:B0-----:R-:W-:Y:S01]  /*9730*/  SHF.L.U32 R5, R11, 0x1f, RZ ;  /* 0x0000001f0b057819 */ /* 0x001fe200000006ff */
[----:B-1----:R-:W-:Y:S06]  /*9740*/  @!P0 BRA `(.L_x_314) ;  /* 0x00000004000c8947 */ /* 0x002fec0003800000 */
.L_x_328:
[----:B------:R-:W1:Y:S01]  /*9750*/  SYNCS.PHASECHK.TRANS64.TRYWAIT P0, [R6+URZ], R5 ;  /* 0x00000005060075a7 */ /* 0x000e62000800017f */
[----:B------:R-:W-:-:S05]  /*9760*/  VIADD R0, R7, 0x1 ;  /* 0x0000000107007836 */ /* 0x000fca0000000000 */
[----:B------:R-:W-:-:S04]  /*9770*/  ISETP.NE.AND P1, PT, R0, 0x5, PT ;  /* 0x000000050000780c */ /* 0x000fc80003f25270 */
[----:B0-----:R-:W-:Y:S02]  /*9780*/  SEL R4, RZ, 0x1, P1 ;  /* 0x00000001ff047807 */ /* 0x001fe40000800000 */
[----:B------:R-:W-:Y:S02]  /*9790*/  SEL R3, R0, RZ, P1 ;  /* 0x000000ff00037207 */ /* 0x000fe40000800000 */
[----:B------:R-:W-:Y:S01]  /*97a0*/  LOP3.LUT R0, R11, R4, RZ, 0x3c, !PT ;  /* 0x000000040b007212 */ /* 0x000fe200078e3cff */
[----:B-1----:R-:W-:Y:S06]  /*97b0*/  @!P0 BRA `(.L_x_315) ;  /* 0x0000000400048947 */ /* 0x002fec0003800000 */
.L_x_329:
[----:B------:R-:W-:Y:S01]  /*97c0*/  IMAD R3, R3, 0x8, R2 ;  /* 0x0000000803037824 */ /* 0x000fe200078e0202 */
[----:B------:R-:W-:-:S07]  /*97d0*/  SHF.L.U32 R0, R0, 0x1f, RZ ;  /* 0x0000001f00007819 */ /* 0x000fce00000006ff */
.L_x_316:
[----:B-1----:R1:W2:Y:S02]  /*97e0*/  SYNCS.PHASECHK.TRANS64.TRYWAIT P0, [R3+URZ], R0 ;  /* 0x00000000030075a7 */ /* 0x0022a4000800017f */
[----:B--2---:R-:W-:Y:S05]  /*97f0*/  @!P0 NANOSLEEP.SYNCS 0x989680 ;  /* 0x009896800000895d */ /* 0x004fea0003900000 */
[----:B------:R-:W2:Y:S02]  /*9800*/  @!P0 SYNCS.PHASECHK.TRANS64 P0, [R3+URZ], R0 ;  /* 0x00000000030085a7 */ /* 0x000ea4000800007f */
[----:B--2---:R-:W-:Y:S05]  /*9810*/  @!P0 BRA `(.L_x_316) ;  /* 0xfffffffc00f08947 */ /* 0x004fea000383ffff */
.L_x_310:
[----:B------:R-:W-:Y:S05]  /*9820*/  BSYNC B0 ;  /* 0x0000000000007941 */ /* 0x000fea0003800000 */
.L_x_309:
[----:B------:R-:W-:Y:S05]  /*9830*/  EXIT ;  /* 0x000000000000794d */ /* 0x000fea0003800000 */
.L_x_15:
[----:B-1----:R1:W2:Y:S02]  /*9840*/  SYNCS.PHASECHK.TRANS64.TRYWAIT P0, [R157+URZ], R0 ;  /* 0x000000009d0075a7 */ /* 0x0022a4000800017f */
[----:B--2---:R-:W-:Y:S05]  /*9850*/  @!P0 NANOSLEEP.SYNCS 0x989680 ;  /* 0x009896800000895d */ /* 0x004fea0003900000 */
[----:B------:R-:W2:Y:S02]  /*9860*/  @!P0 SYNCS.PHASECHK.TRANS64 P0, [R157+URZ], R0 ;  /* 0x000000009d0085a7 */ /* 0x000ea4000800007f */
[----:B--2---:R-:W-:Y:S05]  /*9870*/  @!P0 BRA `(.L_x_15) ;  /* 0xfffffffc00f08947 */ /* 0x004fea000383ffff */
[----:B------:R-:W-:Y:S05]  /*9880*/  BRA `(.L_x_317) ;  /* 0xffffff7c00007947 */ /* 0x000fea000383ffff */
.L_x_20:
[----:B--2---:R2:W3:Y:S02]  /*9890*/  SYNCS.PHASECHK.TRANS64.TRYWAIT P1, [R3+URZ], R0 ;  /* 0x00000000030075a7 */ /* 0x0044e4000802017f */
[----:B---3--:R-:W-:Y:S05]  /*98a0*/  @!P1 NANOSLEEP.SYNCS 0x989680 ;  /* 0x009896800000995d */ /* 0x008fea0003900000 */
[----:B------:R-:W3:Y:S02]  /*98b0*/  @!P1 SYNCS.PHASECHK.TRANS64 P1, [R3+URZ], R0 ;  /* 0x00000000030095a7 */ /* 0x000ee4000802007f */
[----:B---3--:R-:W-:Y:S05]  /*98c0*/  @!P1 BRA `(.L_x_20) ;  /* 0xfffffffc00f09947 */ /* 0x008fea000383ffff */
[----:B------:R-:W-:Y:S05]  /*98d0*/  BRA `(.L_x_19) ;  /* 0xffffff7c00707947 */ /* 0x000fea000383ffff */
.L_x_25:
[----:B--2---:R-:W-:-:S04]  /*98e0*/  IMAD.U32 R4, RZ, RZ, UR4 ;  /* 0x00000004ff047e24 */ /* 0x004fc8000f8e00ff */
[----:B------:R2:W3:Y:S03]  /*98f0*/  SYNCS.PHASECHK.TRANS64.TRYWAIT P1, [R4+URZ], R3 ;  /* 0x00000003040075a7 */ /* 0x0004e6000802017f */
[----:B---3--:R-:W-:Y:S05]  /*9900*/  @!P1 NANOSLEEP.SYNCS 0x989680 ;  /* 0x009896800000995d */ /* 0x008fea0003900000 */
[----:B------:R-:W3:Y:S02]  /*9910*/  @!P1 SYNCS.PHASECHK.TRANS64 P1, [R4+URZ], R3 ;  /* 0x00000003040095a7 */ /* 0x000ee4000802007f */
[----:B---3--:R-:W-:Y:S05]  /*9920*/  @!P1 BRA `(.L_x_25) ;  /* 0xfffffffc00ec9947 */ /* 0x008fea000383ffff */
[----:B------:R-:W-:Y:S05]  /*9930*/  BRA `(.L_x_24) ;  /* 0xffffff8000007947 */ /* 0x000fea000383ffff */
.L_x_31:
[----:B-1----:R1:W2:Y:S02]  /*9940*/  SYNCS.PHASECHK.TRANS64.TRYWAIT P0, [R157+URZ+0x10], R0 ;  /* 0x000010009d0075a7 */ /* 0x0022a4000800017f */
[----:B--2---:R-:W-:Y:S05]  /*9950*/  @!P0 NANOSLEEP.SYNCS 0x989680 ;  /* 0x009896800000895d */ /* 0x004fea0003900000 */
[----:B------:R-:W2:Y:S02]  /*9960*/  @!P0 SYNCS.PHASECHK.TRANS64 P0, [R157+URZ+0x10], R0 ;  /* 0x000010009d0085a7 */ /* 0x000ea4000800007f */
[----:B--2---:R-:W-:Y:S05]  /*9970*/  @!P0 BRA `(.L_x_31) ;  /* 0xfffffffc00f08947 */ /* 0x004fea000383ffff */
[----:B------:R-:W-:Y:S05]  /*9980*/  BRA `(.L_x_318) ;  /* 0xffffff8000f87947 */ /* 0x000fea000383ffff */
.L_x_296:
[----:B------:R-:W-:Y:S01]  /*9990*/  BSSY B1, `(.L_x_319) ;  /* 0x0000006000017945 */ /* 0x000fe20003800000 */
[----:B------:R-:W-:-:S07]  /*99a0*/  IMAD.MOV.U32 R15, RZ, RZ, -0x1 ;  /* 0xffffffffff0f7424 */ /* 0x000fce00078e00ff */
[----:B-----5:R-:W-:Y:S05]  /*99b0*/  WARPSYNC.COLLECTIVE R15, `(.L_x_320) ;  /* 0x000000000f0c7348 */ /* 0x020fea0003c00000 */
[----:B------:R-:W-:Y:S02]  /*99c0*/  ELECT P6, UR62, PT ;  /* 0x00000000003e782f */ /* 0x000fe400038c0000 */
[----:B------:R-:W-:Y:S01]  /*99d0*/  MOV R14, UR62 ;  /* 0x0000003e000e7c02 */ /* 0x000fe20008000f00 */
[----:B-----5:R-:W-:Y:S10]  /*99e0*/  ENDCOLLECTIVE ;  /* 0x000000000000791b */ /* 0x020ff40003800000 */
.L_x_320:
[----:B------:R-:W-:Y:S05]  /*99f0*/  BSYNC B1 ;  /* 0x0000000000017941 */ /* 0x000fea0003800000 */
.L_x_319:
[----:B------:R-:W-:Y:S05]  /*9a00*/  BRA `(.L_x_321) ;  /* 0xffffffec00e07947 */ /* 0x000fea000383ffff */
.L_x_299:
[----:B0-----:R0:W1:Y:S02]  /*9a10*/  SYNCS.PHASECHK.TRANS64.TRYWAIT P1, [R10+URZ+0x28], R5 ;  /* 0x000028050a0075a7 */ /* 0x001064000802017f */
[----:B-1----:R-:W-:Y:S05]  /*9a20*/  @!P1 NANOSLEEP.SYNCS 0x989680 ;  /* 0x009896800000995d */ /* 0x002fea0003900000 */
[----:B------:R-:W1:Y:S02]  /*9a30*/  @!P1 SYNCS.PHASECHK.TRANS64 P1, [R10+URZ+0x28], R5 ;  /* 0x000028050a0095a7 */ /* 0x000e64000802007f */
[----:B-1----:R-:W-:Y:S05]  /*9a40*/  @!P1 BRA `(.L_x_299) ;  /* 0xfffffffc00f09947 */ /* 0x002fea000383ffff */
[----:B------:R-:W-:Y:S05]  /*9a50*/  BRA `(.L_x_322) ;  /* 0xfffffff000147947 */ /* 0x000fea000383ffff */
.L_x_308:
[----:B------:R-:W-:Y:S01]  /*9a60*/  BSSY B0, `(.L_x_323) ;  /* 0x0000006000007945 */ /* 0x000fe20003800000 */
[----:B------:R-:W-:-:S07]  /*9a70*/  IMAD.MOV.U32 R15, RZ, RZ, -0x1 ;  /* 0xffffffffff0f7424 */ /* 0x000fce00078e00ff */
[----:B-----5:R-:W-:Y:S05]  /*9a80*/  WARPSYNC.COLLECTIVE R15, `(.L_x_324) ;  /* 0x000000000f0c7348 */ /* 0x020fea0003c00000 */
[----:B------:R-:W-:Y:S02]  /*9a90*/  ELECT P6, UR62, PT ;  /* 0x00000000003e782f */ /* 0x000fe400038c0000 */
[----:B------:R-:W-:Y:S01]  /*9aa0*/  MOV R14, UR62 ;  /* 0x0000003e000e7c02 */ /* 0x000fe20008000f00 */
[----:B-----5:R-:W-:Y:S10]  /*9ab0*/  ENDCOLLECTIVE ;  /* 0x000000000000791b */ /* 0x020ff40003800000 */
.L_x_324:
[----:B------:R-:W-:Y:S05]  /*9ac0*/  BSYNC B0 ;  /* 0x0000000000007941 */ /* 0x000fea0003800000 */
.L_x_323:
[----:B------:R-:W-:Y:S05]  /*9ad0*/  BRA `(.L_x_325) ;  /* 0xfffffff800807947 */ /* 0x000fea000383ffff */
.L_x_312:
[----:B0-----:R0:W1:Y:S02]  /*9ae0*/  SYNCS.PHASECHK.TRANS64.TRYWAIT P0, [R9+URZ], R4 ;  /* 0x00000004090075a7 */ /* 0x001064000800017f */
[----:B-1----:R-:W-:Y:S05]  /*9af0*/  @!P0 NANOSLEEP.SYNCS 0x989680 ;  /* 0x009896800000895d */ /* 0x002fea0003900000 */
[----:B------:R-:W1:Y:S02]  /*9b00*/  @!P0 SYNCS.PHASECHK.TRANS64 P0, [R9+URZ], R4 ;  /* 0x00000004090085a7 */ /* 0x000e64000800007f */
[----:B-1----:R-:W-:Y:S05]  /*9b10*/  @!P0 BRA `(.L_x_312) ;  /* 0xfffffffc00f08947 */ /* 0x002fea000383ffff */
[----:B------:R-:W-:Y:S05]  /*9b20*/  BRA `(.L_x_326) ;  /* 0xfffffff800c07947 */ /* 0x000fea000383ffff */
.L_x_313:
[----:B0-----:R0:W1:Y:S02]  /*9b30*/  SYNCS.PHASECHK.TRANS64.TRYWAIT P0, [R8+URZ], R5 ;  /* 0x00000005080075a7 */ /* 0x001064000800017f */
[----:B-1----:R-:W-:Y:S05]  /*9b40*/  @!P0 NANOSLEEP.SYNCS 0x989680 ;  /* 0x009896800000895d */ /* 0x002fea0003900000 */
[----:B------:R-:W1:Y:S02]  /*9b50*/  @!P0 SYNCS.PHASECHK.TRANS64 P0, [R8+URZ], R5 ;  /* 0x00000005080085a7 */ /* 0x000e64000800007f */
[----:B-1----:R-:W-:Y:S05]  /*9b60*/  @!P0 BRA `(.L_x_313) ;  /* 0xfffffffc00f08947 */ /* 0x002fea000383ffff */
[----:B------:R-:W-:Y:S05]  /*9b70*/  BRA `(.L_x_327) ;  /* 0xfffffff800d07947 */ /* 0x000fea000383ffff */
.L_x_314:
[----:B0-----:R0:W1:Y:S02]  /*9b80*/  SYNCS.PHASECHK.TRANS64.TRYWAIT P0, [R9+URZ], R4 ;  /* 0x00000004090075a7 */ /* 0x001064000800017f */
[----:B-1----:R-:W-:Y:S05]  /*9b90*/  @!P0 NANOSLEEP.SYNCS 0x989680 ;  /* 0x009896800000895d */ /* 0x002fea0003900000 */
[----:B------:R-:W1:Y:S02]  /*9ba0*/  @!P0 SYNCS.PHASECHK.TRANS64 P0, [R9+URZ], R4 ;  /* 0x00000004090085a7 */ /* 0x000e64000800007f */
[----:B-1----:R-:W-:Y:S05]  /*9bb0*/  @!P0 BRA `(.L_x_314) ;  /* 0xfffffffc00f08947 */ /* 0x002fea000383ffff */
[----:B------:R-:W-:Y:S05]  /*9bc0*/  BRA `(.L_x_328) ;  /* 0xfffffff800e07947 */ /* 0x000fea000383ffff */
.L_x_315:
[----:B0-----:R0:W1:Y:S02]  /*9bd0*/  SYNCS.PHASECHK.TRANS64.TRYWAIT P0, [R6+URZ], R5 ;  /* 0x00000005060075a7 */ /* 0x001064000800017f */
[----:B-1----:R-:W-:Y:S05]  /*9be0*/  @!P0 NANOSLEEP.SYNCS 0x989680 ;  /* 0x009896800000895d */ /* 0x002fea0003900000 */
[----:B------:R-:W1:Y:S02]  /*9bf0*/  @!P0 SYNCS.PHASECHK.TRANS64 P0, [R6+URZ], R5 ;  /* 0x00000005060085a7 */ /* 0x000e64000800007f */
[----:B-1----:R-:W-:Y:S05]  /*9c00*/  @!P0 BRA `(.L_x_315) ;  /* 0xfffffffc00f08947 */ /* 0x002fea000383ffff */
[----:B------:R-:W-:Y:S05]  /*9c10*/  BRA `(.L_x_329) ;  /* 0xfffffff800e87947 */ /* 0x000fea000383ffff */
.L_x_330:
[----:B------:R-:W-:-:S00]  /*9c20*/  BRA `(.L_x_330) ;  /* 0xfffffffc00fc7947 */ /* 0x000fc0000383ffff */
[----:B------:R-:W-:-:S00]  /*9c30*/  NOP ;  /* 0x0000000000007918 */ /* 0x000fc00000000000 */
        /* <DEDUP_REMOVED lines=12> */
.L_x_331:


//--------------------- .nv.global.init           --------------------------
	.section	.nv.global.init,"aw",@progbits
.nv.global.init:
	.type		$str$22,@object
	.size		$str$22,($str$23 - $str$22)
$str$22:
        /*0000*/ 	.byte	0x6b, 0x5f, 0x74, 0x69, 0x6c, 0x65, 0x5f, 0x63, 0x6f, 0x75, 0x6e, 0x74, 0x20, 0x3e, 0x3d, 0x20
        /*0010*/ 	.byte	0x31, 0x00
	.type		$str$23,@object
	.size		$str$23,(__unnamed_1 - $str$23)
$str$23:
        /*0012*/ 	.byte	0x2f, 0x74, 0x6d, 0x70, 0x2f, 0x63, 0x75, 0x74, 0x6c, 0x61, 0x73, 0x73, 0x5f, 0x73, 0x77, 0x65
        /*0022*/ 	.byte	0x65, 0x70, 0x5f, 0x73, 0x72, 0x63, 0x2f, 0x69, 0x6e, 0x63, 0x6c, 0x75, 0x64, 0x65, 0x2f, 0x63
        /*0032*/ 	.byte	0x75, 0x74, 0x6c, 0x61, 0x73, 0x73, 0x2f, 0x67, 0x65, 0x6d, 0x6d, 0x2f, 0x63, 0x6f, 0x6c, 0x6c
        /*0042*/ 	.byte	0x65, 0x63, 0x74, 0x69, 0x76, 0x65, 0x2f, 0x73, 0x6d, 0x39, 0x30, 0x5f, 0x6d, 0x6d, 0x61, 0x5f
        /*0052*/ 	.byte	0x74, 0x6d, 0x61, 0x5f, 0x67, 0x6d, 0x6d, 0x61, 0x5f, 0x73, 0x73, 0x5f, 0x77, 0x61, 0x72, 0x70
        /*0062*/ 	.byte	0x73, 0x70, 0x65, 0x63, 0x69, 0x61, 0x6c, 0x69, 0x7a, 0x65, 0x64, 0x2e, 0x68, 0x70, 0x70, 0x00
	.type		__unnamed_1,@object
	.size		__unnamed_1,(.L_0 - __unnamed_1)
__unnamed_1:
        /*0072*/ 	.byte	0x76, 0x6f, 0x69, 0x64, 0x20, 0x63, 0x75, 0x74, 0x6c, 0x61, 0x73, 0x73, 0x3a, 0x3a, 0x67, 0x65
        /* <DEDUP_REMOVED lines=171> */
        /*0b32*/ 	.byte	0x3a, 0x3a, 0x69, 0x64, 0x65, 0x6e, 0x74, 0x69, 0x74, 0x79, 0x5d, 0x00
.L_0:


//--------------------- .nv.shared._ZN7cutlass13device_kernelINS_4gemm6kernel13GemmUniversalIN4cute5tupleIJiiiiEEENS1_10collective13CollectiveMmaINS1_34MainloopSm90TmaGmmaWarpSpecializedILi5ENS5_IJNS4_1CILi1EEESB_SB_EEENS1_32KernelTmaWarpSpecializedPingpongEEENS5_IJNSA_ILi64EEENSA_ILi256EEESF_EEEaNS5_IJlSB_lEEEaSI_NS4_8TiledMMAINS4_8MMA_AtomIJNS4_4SM904GMMA27MMA_64x256x32_S32S8S8_SS_TNEEEENS4_6LayoutISC_NS5_IJNSA_ILi0EEESQ_SQ_EEEEENS5_IJNS4_10UnderscoreEST_ST_EEEEENS4_13SM90_TMA_LOADENS4_14ComposedLayoutINS4_7SwizzleILi2ELi4ELi3EEENS4_18smem_ptr_flag_bitsILi8EEENSP_INS5_IJNSA_ILi8EEESF_EEENS5_IJSF_SB_EEEEEEEvNS4_8identityESW_S16_vS17_EENS_8epilogue10collective6detail29Sm90TmaWarpSpecializedAdapterINS1A_15DefaultEpilogueIaSI_SI_NS19_6thread17LinearCombinationIaLi1EiiLNS1E_9ScaleType4KindE0ELNS_15FloatRoundStyleE2EaEENS1_15EpilogueDefaultEEEEEvvEEEEvNT_6ParamsE --------------------------
	.section	.nv.shared._ZN7cutlass13device_kernelINS_4gemm6kernel13GemmUniversalIN4cute5tupleIJiiiiEEENS1_10collective13CollectiveMmaINS1_34MainloopSm90TmaGmmaWarpSpecializedILi5ENS5_IJNS4_1CILi1EEESB_SB_EEENS1_32KernelTmaWarpSpecializedPingpongEEENS5_IJNSA_ILi64EEENSA_ILi256EEESF_EEEaNS5_IJlSB_lEEEaSI_NS4_8TiledMMAINS4_8MMA_AtomIJNS4_4SM904GMMA27MMA_64x256x32_S32S8S8_SS_TNEEEENS4_6LayoutISC_NS5_IJNSA_ILi0EEESQ_SQ_EEEEENS5_IJNS4_10UnderscoreEST_ST_EEEEENS4_13SM90_TMA_LOADENS4_14ComposedLayoutINS4_7SwizzleILi2ELi4ELi3EEENS4_18smem_ptr_flag_bitsILi8EEENSP_INS5_IJNSA_ILi8EEESF_EEENS5_IJSF_SB_EEEEEEEvNS4_8identityESW_S16_vS17_EENS_8epilogue10collective6detail29Sm90TmaWarpSpecializedAdapterINS1A_15DefaultEpilogueIaSI_SI_NS19_6thread17LinearCombinationIaLi1EiiLNS1E_9ScaleType4KindE0ELNS_15FloatRoundStyleE2EaEENS1_15EpilogueDefaultEEEEEvvEEEEvNT_6ParamsE,"aw",@nobits
	.sectionflags	@""
	.align	16
	.zero		1024


//--------------------- .nv.shared.reserved.0     --------------------------
	.section	.nv.shared.reserved.0,"aw",@nobits
	.weak		__nv_reservedSMEM_offset_0_alias
	.size		__nv_reservedSMEM_offset_0_alias, 0, 0
	.other		__nv_reservedSMEM_offset_0_alias,@"STO_CUDA_RESERVED_SHARED STV_DEFAULT"
__nv_reservedSMEM_offset_0_alias:
	.zero		0


//--------------------- .nv.global                --------------------------
	.section	.nv.global,"aw",@nobits
.nv.global:
	.type		_ZN39_INTERNAL_33a0f4c0_4_k_cu_ccdbe5ed_47084cute1_E,@object
	.size		_ZN39_INTERNAL_33a0f4c0_4_k_cu_ccdbe5ed_47084cute1_E,(_ZN39_INTERNAL_33a0f4c0_4_k_cu_ccdbe5ed_47084cuda3std3__45__cpo6cbeginE - _ZN39_INTERNAL_33a0f4c0_4_k_cu_ccdbe5ed_47084cute1_E)
_ZN39_INTERNAL_33a0f4c0_4_k_cu_ccdbe5ed_47084cute1_E:
	.zero		1
	.type		_ZN39_INTERNAL_33a0f4c0_4_k_cu_ccdbe5ed_47084cuda3std3__45__cpo6cbeginE,@object
	.size		_ZN39_INTERNAL_33a0f4c0_4_k_cu_ccdbe5ed_47084cuda3std3__45__cpo6cbeginE,(_ZN39_INTERNAL_33a0f4c0_4_k_cu_ccdbe5ed_47084cuda3std3__48in_placeE - _ZN39_INTERNAL_33a0f4c0_4_k_cu_ccdbe5ed_47084cuda3std3__45__cpo6cbeginE)
_ZN39_INTERNAL_33a0f4c0_4_k_cu_ccdbe5ed_47084cuda3std3__45__cpo6cbeginE:
	.zero		1
	.type		_ZN39_INTERNAL_33a0f4c0_4_k_cu_ccdbe5ed_47084cuda3std3__48in_placeE,@object
	.size		_ZN39_INTERNAL_33a0f4c0_4_k_cu_ccdbe5ed_47084cuda3std3__48in_placeE,(_ZN39_INTERNAL_33a0f4c0_4_k_cu_ccdbe5ed_47084cuda3std6ranges3__45__cpo9iter_moveE - _ZN39_INTERNAL_33a0f4c0_4_k_cu_ccdbe5ed_47084cuda3std3__48in_placeE)
_ZN39_INTERNAL_33a0f4c0_4_k_cu_ccdbe5ed_47084cuda3std3__48in_placeE:
	.zero		1
	.type		_ZN39_INTERNAL_33a0f4c0_4_k_cu_ccdbe5ed_47084cuda3std6ranges3__45__cpo9iter_moveE,@object
	.size		_ZN39_INTERNAL_33a0f4c0_4_k_cu_ccdbe5ed_47084cuda3std6ranges3__45__cpo9iter_moveE,(_ZN39_INTERNAL_33a0f4c0_4_k_cu_ccdbe5ed_47084cuda3std3__45__cpo5beginE - _ZN39_INTERNAL_33a0f4c0_4_k_cu_ccdbe5ed_47084cuda3std6ranges3__45__cpo9iter_moveE)
_ZN39_INTERNAL_33a0f4c0_4_k_cu_ccdbe5ed_47084cuda3std6ranges3__45__cpo9iter_moveE:
	.zero		1
	.type		_ZN39_INTERNAL_33a0f4c0_4_k_cu_ccdbe5ed_47084cuda3std3__45__cpo5beginE,@object
	.size		_ZN39_INTERNAL_33a0f4c0_4_k_cu_ccdbe5ed_47084cuda3std3__45__cpo5beginE,(_ZN39_INTERNAL_33a0f4c0_4_k_cu_ccdbe5ed_47084cuda3std3__441_GLOBAL__N__33a0f4c0_4_k_cu_ccdbe5ed_47086ignoreE - _ZN39_INTERNAL_33a0f4c0_4_k_cu_ccdbe5ed_47084cuda3std3__45__cpo5beginE)
_ZN39_INTERNAL_33a0f4c0_4_k_cu_ccdbe5ed_47084cuda3std3__45__cpo5beginE:
	.zero		1
	.type		_ZN39_INTERNAL_33a0f4c0_4_k_cu_ccdbe5ed_47084cuda3std3__441_GLOBAL__N__33a0f4c0_4_k_cu_ccdbe5ed_47086ignoreE,@object
	.size		_ZN39_INTERNAL_33a0f4c0_4_k_cu_ccdbe5ed_47084cuda3std3__441_GLOBAL__N__33a0f4c0_4_k_cu_ccdbe5ed_47086ignoreE,(_ZN39_INTERNAL_33a0f4c0_4_k_cu_ccdbe5ed_47084cute7productE - _ZN39_INTERNAL_33a0f4c0_4_k_cu_ccdbe5ed_47084cuda3std3__441_GLOBAL__N__33a0f4c0_4_k_cu_ccdbe5ed_47086ignoreE)
_ZN39_INTERNAL_33a0f4c0_4_k_cu_ccdbe5ed_47084cuda3std3__441_GLOBAL__N__33a0f4c0_4_k_cu_ccdbe5ed_47086ignoreE:
	.zero		1
	.type		_ZN39_INTERNAL_33a0f4c0_4_k_cu_ccdbe5ed_47084cute7productE,@object
	.size		_ZN39_INTERNAL_33a0f4c0_4_k_cu_ccdbe5ed_47084cute7productE,(_ZN39_INTERNAL_33a0f4c0_4_k_cu_ccdbe5ed_47084cuda3std3__45__cpo3endE - _ZN39_INTERNAL_33a0f4c0_4_k_cu_ccdbe5ed_47084cute7productE)
_ZN39_INTERNAL_33a0f4c0_4_k_cu_ccdbe5ed_47084cute7productE:
	.zero		1
	.type		_ZN39_INTERNAL_33a0f4c0_4_k_cu_ccdbe5ed_47084cuda3std3__45__cpo3endE,@object
	.size		_ZN39_INTERNAL_33a0f4c0_4_k_cu_ccdbe5ed_47084cuda3std3__45__cpo3endE,(_ZN39_INTERNAL_33a0f4c0_4_k_cu_ccdbe5ed_47084cuda3std3__419piecewise_constructE - _ZN39_INTERNAL_33a0f4c0_4_k_cu_ccdbe5ed_47084cuda3std3__45__cpo3endE)
_ZN39_INTERNAL_33a0f4c0_4_k_cu_ccdbe5ed_47084cuda3std3__45__cpo3endE:
	.zero		1
	.type		_ZN39_INTERNAL_33a0f4c0_4_k_cu_ccdbe5ed_47084cuda3std3__419piecewise_constructE,@object
	.size		_ZN39_INTERNAL_33a0f4c0_4_k_cu_ccdbe5ed_47084cuda3std3__419piecewise_constructE,(_ZN39_INTERNAL_33a0f4c0_4_k_cu_ccdbe5ed_47084cuda3std3__45__cpo4cendE - _ZN39_INTERNAL_33a0f4c0_4_k_cu_ccdbe5ed_47084cuda3std3__419piecewise_constructE)
_ZN39_INTERNAL_33a0f4c0_4_k_cu_ccdbe5ed_47084cuda3std3__419piecewise_constructE:
	.zero		1
	.type		_ZN39_INTERNAL_33a0f4c0_4_k_cu_ccdbe5ed_47084cuda3std3__45__cpo4cendE,@object
	.size		_ZN39_INTERNAL_33a0f4c0_4_k_cu_ccdbe5ed_47084cuda3std3__45__cpo4cendE,(_ZN39_INTERNAL_33a0f4c0_4_k_cu_ccdbe5ed_47084cuda3std6ranges3__45__cpo4swapE - _ZN39_INTERNAL_33a0f4c0_4_k_cu_ccdbe5ed_47084cuda3std3__45__cpo4cendE)
_ZN39_INTERNAL_33a0f4c0_4_k_cu_ccdbe5ed_47084cuda3std3__45__cpo4cendE:
	.zero		1
	.type		_ZN39_INTERNAL_33a0f4c0_4_k_cu_ccdbe5ed_47084cuda3std6ranges3__45__cpo4swapE,@object
	.size		_ZN39_INTERNAL_33a0f4c0_4_k_cu_ccdbe5ed_47084cuda3std6ranges3__45__cpo4swapE,(.L_8 - _ZN39_INTERNAL_33a0f4c0_4_k_cu_ccdbe5ed_47084cuda3std6ranges3__45__cpo4swapE)
_ZN39_INTERNAL_33a0f4c0_4_k_cu_ccdbe5ed_47084cuda3std6ranges3__45__cpo4swapE:
	.zero		1
.L_8:


//--------------------- .nv.constant0._ZN7cutlass13device_kernelINS_4gemm6kernel13GemmUniversalIN4cute5tupleIJiiiiEEENS1_10collective13CollectiveMmaINS1_34MainloopSm90TmaGmmaWarpSpecializedILi5ENS5_IJNS4_1CILi1EEESB_SB_EEENS1_32KernelTmaWarpSpecializedPingpongEEENS5_IJNSA_ILi64EEENSA_ILi256EEESF_EEEaNS5_IJlSB_lEEEaSI_NS4_8TiledMMAINS4_8MMA_AtomIJNS4_4SM904GMMA27MMA_64x256x32_S32S8S8_SS_TNEEEENS4_6LayoutISC_NS5_IJNSA_ILi0EEESQ_SQ_EEEEENS5_IJNS4_10UnderscoreEST_ST_EEEEENS4_13SM90_TMA_LOADENS4_14ComposedLayoutINS4_7SwizzleILi2ELi4ELi3EEENS4_18smem_ptr_flag_bitsILi8EEENSP_INS5_IJNSA_ILi8EEESF_EEENS5_IJSF_SB_EEEEEEEvNS4_8identityESW_S16_vS17_EENS_8epilogue10collective6detail29Sm90TmaWarpSpecializedAdapterINS1A_15DefaultEpilogueIaSI_SI_NS19_6thread17LinearCombinationIaLi1EiiLNS1E_9ScaleType4KindE0ELNS_15FloatRoundStyleE2EaEENS1_15EpilogueDefaultEEEEEvvEEEEvNT_6ParamsE --------------------------
	.section	.nv.constant0._ZN7cutlass13device_kernelINS_4gemm6kernel13GemmUniversalIN4cute5tupleIJiiiiEEENS1_10collective13CollectiveMmaINS1_34MainloopSm90TmaGmmaWarpSpecializedILi5ENS5_IJNS4_1CILi1EEESB_SB_EEENS1_32KernelTmaWarpSpecializedPingpongEEENS5_IJNSA_ILi64EEENSA_ILi256EEESF_EEEaNS5_IJlSB_lEEEaSI_NS4_8TiledMMAINS4_8MMA_AtomIJNS4_4SM904GMMA27MMA_64x256x32_S32S8S8_SS_TNEEEENS4_6LayoutISC_NS5_IJNSA_ILi0EEESQ_SQ_EEEEENS5_IJNS4_10UnderscoreEST_ST_EEEEENS4_13SM90_TMA_LOADENS4_14ComposedLayoutINS4_7SwizzleILi2ELi4ELi3EEENS4_18smem_ptr_flag_bitsILi8EEENSP_INS5_IJNSA_ILi8EEESF_EEENS5_IJSF_SB_EEEEEEEvNS4_8identityESW_S16_vS17_EENS_8epilogue10collective6detail29Sm90TmaWarpSpecializedAdapterINS1A_15DefaultEpilogueIaSI_SI_NS19_6thread17LinearCombinationIaLi1EiiLNS1E_9ScaleType4KindE0ELNS_15FloatRoundStyleE2EaEENS1_15EpilogueDefaultEEEEEvvEEEEvNT_6ParamsE,"a",@progbits
	.sectionflags	@""
	.align	4
.nv.constant0._ZN7cutlass13device_kernelINS_4gemm6kernel13GemmUniversalIN4cute5tupleIJiiiiEEENS1_10collective13CollectiveMmaINS1_34MainloopSm90TmaGmmaWarpSpecializedILi5ENS5_IJNS4_1CILi1EEESB_SB_EEENS1_32KernelTmaWarpSpecializedPingpongEEENS5_IJNSA_ILi64EEENSA_ILi256EEESF_EEEaNS5_IJlSB_lEEEaSI_NS4_8TiledMMAINS4_8MMA_AtomIJNS4_4SM904GMMA27MMA_64x256x32_S32S8S8_SS_TNEEEENS4_6LayoutISC_NS5_IJNSA_ILi0EEESQ_SQ_EEEEENS5_IJNS4_10UnderscoreEST_ST_EEEEENS4_13SM90_TMA_LOADENS4_14ComposedLayoutINS4_7SwizzleILi2ELi4ELi3EEENS4_18smem_ptr_flag_bitsILi8EEENSP_INS5_IJNSA_ILi8EEESF_EEENS5_IJSF_SB_EEEEEEEvNS4_8identityESW_S16_vS17_EENS_8epilogue10collective6detail29Sm90TmaWarpSpecializedAdapterINS1A_15DefaultEpilogueIaSI_SI_NS19_6thread17LinearCombinationIaLi1EiiLNS1E_9ScaleType4KindE0ELNS_15FloatRoundStyleE2EaEENS1_15EpilogueDefaultEEEEEvvEEEEvNT_6ParamsE:
	.zero		1664


//--------------------- SYMBOLS --------------------------

	.type		.nv.reservedSmem.offset0,@object
	.size		.nv.reservedSmem.offset0,0x4
	.type		__assertfail,@function
